//
// Generated by NVIDIA NVVM Compiler
//
// Compiler Build ID: CL-36424714
// Cuda compilation tools, release 13.0, V13.0.88
// Based on NVVM 20.0.0
//

.version 9.0
.target sm_100
.address_size 64

	// .globl	_Z30flash_attention_forward_kernelPKfS0_S0_PfS1_iiiifb
.extern .shared .align 16 .b8 shared_mem[];

.visible .entry _Z30flash_attention_forward_kernelPKfS0_S0_PfS1_iiiifb(
	.param .u64 .ptr .align 1 _Z30flash_attention_forward_kernelPKfS0_S0_PfS1_iiiifb_param_0,
	.param .u64 .ptr .align 1 _Z30flash_attention_forward_kernelPKfS0_S0_PfS1_iiiifb_param_1,
	.param .u64 .ptr .align 1 _Z30flash_attention_forward_kernelPKfS0_S0_PfS1_iiiifb_param_2,
	.param .u64 .ptr .align 1 _Z30flash_attention_forward_kernelPKfS0_S0_PfS1_iiiifb_param_3,
	.param .u64 .ptr .align 1 _Z30flash_attention_forward_kernelPKfS0_S0_PfS1_iiiifb_param_4,
	.param .u32 _Z30flash_attention_forward_kernelPKfS0_S0_PfS1_iiiifb_param_5,
	.param .u32 _Z30flash_attention_forward_kernelPKfS0_S0_PfS1_iiiifb_param_6,
	.param .u32 _Z30flash_attention_forward_kernelPKfS0_S0_PfS1_iiiifb_param_7,
	.param .u32 _Z30flash_attention_forward_kernelPKfS0_S0_PfS1_iiiifb_param_8,
	.param .f32 _Z30flash_attention_forward_kernelPKfS0_S0_PfS1_iiiifb_param_9,
	.param .u8 _Z30flash_attention_forward_kernelPKfS0_S0_PfS1_iiiifb_param_10
)
{
	.local .align 16 .b8 	__local_depot0[768];
	.reg .b64 	%SP;
	.reg .b64 	%SPL;
	.reg .pred 	%p<56>;
	.reg .b16 	%rs<3>;
	.reg .b32 	%r<347>;
	.reg .b32 	%f<1184>;
	.reg .b64 	%rd<72>;

	mov.u64 	%SPL, __local_depot0;
	ld.param.u64 	%rd12, [_Z30flash_attention_forward_kernelPKfS0_S0_PfS1_iiiifb_param_0];
	ld.param.u32 	%r83, [_Z30flash_attention_forward_kernelPKfS0_S0_PfS1_iiiifb_param_6];
	ld.param.u32 	%r84, [_Z30flash_attention_forward_kernelPKfS0_S0_PfS1_iiiifb_param_7];
	ld.param.u32 	%r85, [_Z30flash_attention_forward_kernelPKfS0_S0_PfS1_iiiifb_param_8];
	add.u64 	%rd1, %SPL, 0;
	add.u64 	%rd2, %SPL, 256;
	add.u64 	%rd3, %SPL, 512;
	mov.u32 	%r1, %ctaid.x;
	rem.s32 	%r2, %r1, %r84;
	setp.lt.s32 	%p1, %r85, 1;
	@%p1 bra 	$L__BB0_13;
	ld.param.u32 	%r299, [_Z30flash_attention_forward_kernelPKfS0_S0_PfS1_iiiifb_param_8];
	and.b32  	%r3, %r299, 15;
	setp.lt.u32 	%p2, %r299, 16;
	mov.b32 	%r324, 0;
	@%p2 bra 	$L__BB0_4;
	ld.param.u32 	%r300, [_Z30flash_attention_forward_kernelPKfS0_S0_PfS1_iiiifb_param_8];
	and.b32  	%r324, %r300, 2147483632;
	mov.b32 	%r322, 0;
$L__BB0_3:
	.pragma "nounroll";
	mul.wide.u32 	%rd20, %r322, 4;
	add.s64 	%rd21, %rd1, %rd20;
	mov.f32 	%f93, 0f00000000;
	st.local.v4.f32 	[%rd21], {%f93, %f93, %f93, %f93};
	st.local.v4.f32 	[%rd21+16], {%f93, %f93, %f93, %f93};
	st.local.v4.f32 	[%rd21+32], {%f93, %f93, %f93, %f93};
	st.local.v4.f32 	[%rd21+48], {%f93, %f93, %f93, %f93};
	add.s32 	%r322, %r322, 16;
	setp.ne.s32 	%p3, %r322, %r324;
	@%p3 bra 	$L__BB0_3;
$L__BB0_4:
	setp.eq.s32 	%p4, %r3, 0;
	@%p4 bra 	$L__BB0_13;
	ld.param.u32 	%r301, [_Z30flash_attention_forward_kernelPKfS0_S0_PfS1_iiiifb_param_8];
	and.b32  	%r8, %r301, 7;
	setp.lt.u32 	%p5, %r3, 8;
	@%p5 bra 	$L__BB0_7;
	mul.wide.u32 	%rd22, %r324, 4;
	add.s64 	%rd23, %rd1, %rd22;
	mov.b32 	%r88, 0;
	st.local.u32 	[%rd23], %r88;
	st.local.u32 	[%rd23+4], %r88;
	st.local.u32 	[%rd23+8], %r88;
	st.local.u32 	[%rd23+12], %r88;
	st.local.u32 	[%rd23+16], %r88;
	st.local.u32 	[%rd23+20], %r88;
	st.local.u32 	[%rd23+24], %r88;
	st.local.u32 	[%rd23+28], %r88;
	add.s32 	%r324, %r324, 8;
$L__BB0_7:
	setp.eq.s32 	%p6, %r8, 0;
	@%p6 bra 	$L__BB0_13;
	ld.param.u32 	%r302, [_Z30flash_attention_forward_kernelPKfS0_S0_PfS1_iiiifb_param_8];
	and.b32  	%r11, %r302, 3;
	setp.lt.u32 	%p7, %r8, 4;
	@%p7 bra 	$L__BB0_10;
	mul.wide.u32 	%rd24, %r324, 4;
	add.s64 	%rd25, %rd1, %rd24;
	mov.b32 	%r89, 0;
	st.local.u32 	[%rd25], %r89;
	st.local.u32 	[%rd25+4], %r89;
	st.local.u32 	[%rd25+8], %r89;
	st.local.u32 	[%rd25+12], %r89;
	add.s32 	%r324, %r324, 4;
$L__BB0_10:
	setp.eq.s32 	%p8, %r11, 0;
	@%p8 bra 	$L__BB0_13;
	mov.b32 	%r327, 0;
$L__BB0_12:
	.pragma "nounroll";
	mul.wide.u32 	%rd26, %r324, 4;
	add.s64 	%rd27, %rd1, %rd26;
	mov.b32 	%r91, 0;
	st.local.u32 	[%rd27], %r91;
	add.s32 	%r324, %r324, 1;
	add.s32 	%r327, %r327, 1;
	setp.ne.s32 	%p9, %r327, %r11;
	@%p9 bra 	$L__BB0_12;
$L__BB0_13:
	ld.param.u32 	%r303, [_Z30flash_attention_forward_kernelPKfS0_S0_PfS1_iiiifb_param_8];
	ld.param.u32 	%r294, [_Z30flash_attention_forward_kernelPKfS0_S0_PfS1_iiiifb_param_7];
	mul.lo.s32 	%r92, %r294, %r83;
	div.s32 	%r93, %r1, %r294;
	mov.u32 	%r94, %ctaid.y;
	mul.lo.s32 	%r95, %r294, %r94;
	mad.lo.s32 	%r18, %r92, %r93, %r95;
	add.s32 	%r96, %r18, %r2;
	mul.lo.s32 	%r19, %r96, %r303;
	mov.u32 	%r328, %tid.x;
	setp.ge.s32 	%p10, %r328, %r303;
	@%p10 bra 	$L__BB0_16;
	mov.u32 	%r21, %ntid.x;
	cvta.to.global.u64 	%rd4, %rd12;
$L__BB0_15:
	ld.param.u32 	%r304, [_Z30flash_attention_forward_kernelPKfS0_S0_PfS1_iiiifb_param_8];
	add.s32 	%r97, %r328, %r19;
	mul.wide.s32 	%rd28, %r97, 4;
	add.s64 	%rd29, %rd4, %rd28;
	ld.global.f32 	%f94, [%rd29];
	mul.wide.s32 	%rd30, %r328, 4;
	add.s64 	%rd31, %rd2, %rd30;
	st.local.f32 	[%rd31], %f94;
	add.s32 	%r328, %r328, %r21;
	setp.lt.s32 	%p11, %r328, %r304;
	@%p11 bra 	$L__BB0_15;
$L__BB0_16:
	ld.param.u32 	%r295, [_Z30flash_attention_forward_kernelPKfS0_S0_PfS1_iiiifb_param_7];
	bar.sync 	0;
	setp.lt.s32 	%p12, %r295, 1;
	mov.f32 	%f1181, 0f00000000;
	mov.f32 	%f1182, 0fFF800000;
	@%p12 bra 	$L__BB0_71;
	mov.f32 	%f1171, 0fFF800000;
	mov.f32 	%f1181, 0f00000000;
	mov.b32 	%r329, 0;
	mov.u32 	%r26, %tid.x;
	add.s64 	%rd5, %rd2, 32;
$L__BB0_18:
	ld.param.u32 	%r305, [_Z30flash_attention_forward_kernelPKfS0_S0_PfS1_iiiifb_param_8];
	shl.b32 	%r25, %r305, 6;
	setp.ge.s32 	%p13, %r26, %r25;
	@%p13 bra 	$L__BB0_24;
	mov.u32 	%r330, %r26;
$L__BB0_20:
	ld.param.u32 	%r306, [_Z30flash_attention_forward_kernelPKfS0_S0_PfS1_iiiifb_param_8];
	ld.param.u32 	%r296, [_Z30flash_attention_forward_kernelPKfS0_S0_PfS1_iiiifb_param_7];
	shl.b32 	%r28, %r306, 8;
	div.s32 	%r29, %r330, %r306;
	mul.lo.s32 	%r99, %r29, %r306;
	sub.s32 	%r30, %r330, %r99;
	add.s32 	%r31, %r29, %r329;
	setp.ge.s32 	%p14, %r31, %r296;
	@%p14 bra 	$L__BB0_22;
	ld.param.u32 	%r308, [_Z30flash_attention_forward_kernelPKfS0_S0_PfS1_iiiifb_param_8];
	ld.param.u64 	%rd68, [_Z30flash_attention_forward_kernelPKfS0_S0_PfS1_iiiifb_param_2];
	ld.param.u64 	%rd67, [_Z30flash_attention_forward_kernelPKfS0_S0_PfS1_iiiifb_param_1];
	add.s32 	%r106, %r31, %r18;
	mad.lo.s32 	%r107, %r106, %r308, %r30;
	cvta.to.global.u64 	%rd32, %rd67;
	mul.wide.s32 	%rd33, %r107, 4;
	add.s64 	%rd34, %rd32, %rd33;
	ld.global.f32 	%f99, [%rd34];
	mad.lo.s32 	%r108, %r29, %r308, %r30;
	shl.b32 	%r109, %r108, 2;
	mov.u32 	%r110, shared_mem;
	add.s32 	%r111, %r110, %r109;
	st.shared.f32 	[%r111], %f99;
	cvta.to.global.u64 	%rd35, %rd68;
	add.s64 	%rd36, %rd35, %rd33;
	ld.global.f32 	%f100, [%rd36];
	add.s32 	%r112, %r111, %r28;
	st.shared.f32 	[%r112], %f100;
	bra.uni 	$L__BB0_23;
$L__BB0_22:
	ld.param.u32 	%r307, [_Z30flash_attention_forward_kernelPKfS0_S0_PfS1_iiiifb_param_8];
	mad.lo.s32 	%r100, %r29, %r307, %r30;
	shl.b32 	%r101, %r100, 2;
	mov.u32 	%r102, shared_mem;
	add.s32 	%r103, %r102, %r101;
	mov.b32 	%r104, 0;
	st.shared.u32 	[%r103], %r104;
	add.s32 	%r105, %r103, %r28;
	st.shared.u32 	[%r105], %r104;
$L__BB0_23:
	mov.u32 	%r113, %ntid.x;
	add.s32 	%r330, %r330, %r113;
	setp.lt.s32 	%p15, %r330, %r25;
	@%p15 bra 	$L__BB0_20;
$L__BB0_24:
	bar.sync 	0;
	mov.b32 	%r331, 0;
$L__BB0_25:
	ld.param.u32 	%r309, [_Z30flash_attention_forward_kernelPKfS0_S0_PfS1_iiiifb_param_8];
	setp.lt.s32 	%p16, %r309, 1;
	bar.sync 	0;
	mov.f32 	%f1179, 0f00000000;
	@%p16 bra 	$L__BB0_39;
	ld.param.u32 	%r310, [_Z30flash_attention_forward_kernelPKfS0_S0_PfS1_iiiifb_param_8];
	setp.lt.u32 	%p17, %r310, 16;
	mul.lo.s32 	%r34, %r331, %r310;
	mov.f32 	%f1179, 0f00000000;
	mov.b32 	%r335, 0;
	@%p17 bra 	$L__BB0_29;
	ld.param.u32 	%r311, [_Z30flash_attention_forward_kernelPKfS0_S0_PfS1_iiiifb_param_8];
	and.b32  	%r116, %r311, 2147483632;
	neg.s32 	%r333, %r116;
	mul.lo.s32 	%r117, %r311, %r331;
	shl.b32 	%r118, %r117, 2;
	mov.u32 	%r119, shared_mem;
	add.s32 	%r120, %r119, %r118;
	add.s32 	%r332, %r120, 32;
	mov.f32 	%f1179, 0f00000000;
	mov.u64 	%rd71, %rd5;
$L__BB0_28:
	.pragma "nounroll";
	ld.param.u32 	%r312, [_Z30flash_attention_forward_kernelPKfS0_S0_PfS1_iiiifb_param_8];
	and.b32  	%r335, %r312, 2147483632;
	ld.local.v4.f32 	{%f105, %f106, %f107, %f108}, [%rd71+-32];
	ld.shared.f32 	%f109, [%r332+-32];
	fma.rn.f32 	%f110, %f105, %f109, %f1179;
	ld.shared.f32 	%f111, [%r332+-28];
	fma.rn.f32 	%f112, %f106, %f111, %f110;
	ld.shared.f32 	%f113, [%r332+-24];
	fma.rn.f32 	%f114, %f107, %f113, %f112;
	ld.shared.f32 	%f115, [%r332+-20];
	fma.rn.f32 	%f116, %f108, %f115, %f114;
	ld.local.v4.f32 	{%f117, %f118, %f119, %f120}, [%rd71+-16];
	ld.shared.f32 	%f121, [%r332+-16];
	fma.rn.f32 	%f122, %f117, %f121, %f116;
	ld.shared.f32 	%f123, [%r332+-12];
	fma.rn.f32 	%f124, %f118, %f123, %f122;
	ld.shared.f32 	%f125, [%r332+-8];
	fma.rn.f32 	%f126, %f119, %f125, %f124;
	ld.shared.f32 	%f127, [%r332+-4];
	fma.rn.f32 	%f128, %f120, %f127, %f126;
	ld.local.v4.f32 	{%f129, %f130, %f131, %f132}, [%rd71];
	ld.shared.f32 	%f133, [%r332];
	fma.rn.f32 	%f134, %f129, %f133, %f128;
	ld.shared.f32 	%f135, [%r332+4];
	fma.rn.f32 	%f136, %f130, %f135, %f134;
	ld.shared.f32 	%f137, [%r332+8];
	fma.rn.f32 	%f138, %f131, %f137, %f136;
	ld.shared.f32 	%f139, [%r332+12];
	fma.rn.f32 	%f140, %f132, %f139, %f138;
	ld.local.v4.f32 	{%f141, %f142, %f143, %f144}, [%rd71+16];
	ld.shared.f32 	%f145, [%r332+16];
	fma.rn.f32 	%f146, %f141, %f145, %f140;
	ld.shared.f32 	%f147, [%r332+20];
	fma.rn.f32 	%f148, %f142, %f147, %f146;
	ld.shared.f32 	%f149, [%r332+24];
	fma.rn.f32 	%f150, %f143, %f149, %f148;
	ld.shared.f32 	%f151, [%r332+28];
	fma.rn.f32 	%f1179, %f144, %f151, %f150;
	add.s32 	%r333, %r333, 16;
	add.s64 	%rd71, %rd71, 64;
	add.s32 	%r332, %r332, 64;
	setp.ne.s32 	%p18, %r333, 0;
	@%p18 bra 	$L__BB0_28;
$L__BB0_29:
	ld.param.u32 	%r313, [_Z30flash_attention_forward_kernelPKfS0_S0_PfS1_iiiifb_param_8];
	and.b32  	%r43, %r313, 15;
	setp.eq.s32 	%p19, %r43, 0;
	@%p19 bra 	$L__BB0_39;
	add.s32 	%r121, %r43, -1;
	setp.lt.u32 	%p20, %r121, 7;
	@%p20 bra 	$L__BB0_32;
	mul.wide.u32 	%rd37, %r335, 4;
	add.s64 	%rd38, %rd2, %rd37;
	ld.local.f32 	%f153, [%rd38];
	add.s32 	%r122, %r335, %r34;
	shl.b32 	%r123, %r122, 2;
	mov.u32 	%r124, shared_mem;
	add.s32 	%r125, %r124, %r123;
	ld.shared.f32 	%f154, [%r125];
	fma.rn.f32 	%f155, %f153, %f154, %f1179;
	ld.local.f32 	%f156, [%rd38+4];
	ld.shared.f32 	%f157, [%r125+4];
	fma.rn.f32 	%f158, %f156, %f157, %f155;
	ld.local.f32 	%f159, [%rd38+8];
	ld.shared.f32 	%f160, [%r125+8];
	fma.rn.f32 	%f161, %f159, %f160, %f158;
	ld.local.f32 	%f162, [%rd38+12];
	ld.shared.f32 	%f163, [%r125+12];
	fma.rn.f32 	%f164, %f162, %f163, %f161;
	ld.local.f32 	%f165, [%rd38+16];
	ld.shared.f32 	%f166, [%r125+16];
	fma.rn.f32 	%f167, %f165, %f166, %f164;
	ld.local.f32 	%f168, [%rd38+20];
	ld.shared.f32 	%f169, [%r125+20];
	fma.rn.f32 	%f170, %f168, %f169, %f167;
	ld.local.f32 	%f171, [%rd38+24];
	ld.shared.f32 	%f172, [%r125+24];
	fma.rn.f32 	%f173, %f171, %f172, %f170;
	ld.local.f32 	%f174, [%rd38+28];
	ld.shared.f32 	%f175, [%r125+28];
	fma.rn.f32 	%f1179, %f174, %f175, %f173;
	add.s32 	%r335, %r335, 8;
$L__BB0_32:
	ld.param.u32 	%r314, [_Z30flash_attention_forward_kernelPKfS0_S0_PfS1_iiiifb_param_8];
	and.b32  	%r46, %r314, 7;
	setp.eq.s32 	%p21, %r46, 0;
	@%p21 bra 	$L__BB0_39;
	add.s32 	%r126, %r46, -1;
	setp.lt.u32 	%p22, %r126, 3;
	@%p22 bra 	$L__BB0_35;
	mul.wide.u32 	%rd39, %r335, 4;
	add.s64 	%rd40, %rd2, %rd39;
	ld.local.f32 	%f177, [%rd40];
	add.s32 	%r127, %r335, %r34;
	shl.b32 	%r128, %r127, 2;
	mov.u32 	%r129, shared_mem;
	add.s32 	%r130, %r129, %r128;
	ld.shared.f32 	%f178, [%r130];
	fma.rn.f32 	%f179, %f177, %f178, %f1179;
	ld.local.f32 	%f180, [%rd40+4];
	ld.shared.f32 	%f181, [%r130+4];
	fma.rn.f32 	%f182, %f180, %f181, %f179;
	ld.local.f32 	%f183, [%rd40+8];
	ld.shared.f32 	%f184, [%r130+8];
	fma.rn.f32 	%f185, %f183, %f184, %f182;
	ld.local.f32 	%f186, [%rd40+12];
	ld.shared.f32 	%f187, [%r130+12];
	fma.rn.f32 	%f1179, %f186, %f187, %f185;
	add.s32 	%r335, %r335, 4;
$L__BB0_35:
	ld.param.u32 	%r315, [_Z30flash_attention_forward_kernelPKfS0_S0_PfS1_iiiifb_param_8];
	and.b32  	%r49, %r315, 3;
	setp.eq.s32 	%p23, %r49, 0;
	@%p23 bra 	$L__BB0_39;
	setp.eq.s32 	%p24, %r49, 1;
	mul.wide.u32 	%rd41, %r335, 4;
	add.s64 	%rd8, %rd2, %rd41;
	ld.local.f32 	%f188, [%rd8];
	add.s32 	%r131, %r335, %r34;
	shl.b32 	%r132, %r131, 2;
	mov.u32 	%r133, shared_mem;
	add.s32 	%r50, %r133, %r132;
	ld.shared.f32 	%f189, [%r50];
	fma.rn.f32 	%f1179, %f188, %f189, %f1179;
	@%p24 bra 	$L__BB0_39;
	setp.eq.s32 	%p25, %r49, 2;
	ld.local.f32 	%f190, [%rd8+4];
	ld.shared.f32 	%f191, [%r50+4];
	fma.rn.f32 	%f1179, %f190, %f191, %f1179;
	@%p25 bra 	$L__BB0_39;
	ld.local.f32 	%f192, [%rd8+8];
	ld.shared.f32 	%f193, [%r50+8];
	fma.rn.f32 	%f1179, %f192, %f193, %f1179;
$L__BB0_39:
	ld.param.s8 	%rs2, [_Z30flash_attention_forward_kernelPKfS0_S0_PfS1_iiiifb_param_10];
	ld.param.f32 	%f1169, [_Z30flash_attention_forward_kernelPKfS0_S0_PfS1_iiiifb_param_9];
	setp.ne.s16 	%p26, %rs2, 0;
	mul.f32 	%f194, %f1169, %f1179;
	add.s32 	%r134, %r331, %r329;
	setp.gt.u32 	%p27, %r134, %r2;
	selp.f32 	%f195, 0fFF800000, %f194, %p27;
	selp.f32 	%f196, %f195, %f194, %p26;
	mul.wide.u32 	%rd42, %r331, 4;
	add.s64 	%rd43, %rd3, %rd42;
	st.local.f32 	[%rd43], %f196;
	add.s32 	%r331, %r331, 1;
	setp.ne.s32 	%p28, %r331, 64;
	@%p28 bra 	$L__BB0_25;
	ld.param.u32 	%r316, [_Z30flash_attention_forward_kernelPKfS0_S0_PfS1_iiiifb_param_8];
	setp.lt.s32 	%p29, %r316, 1;
	ld.local.v4.f32 	{%f17, %f18, %f19, %f20}, [%rd3];
	max.f32 	%f197, %f1171, %f17;
	max.f32 	%f198, %f197, %f18;
	max.f32 	%f199, %f198, %f19;
	max.f32 	%f200, %f199, %f20;
	ld.local.v4.f32 	{%f21, %f22, %f23, %f24}, [%rd3+16];
	max.f32 	%f201, %f200, %f21;
	max.f32 	%f202, %f201, %f22;
	max.f32 	%f203, %f202, %f23;
	max.f32 	%f204, %f203, %f24;
	ld.local.v4.f32 	{%f25, %f26, %f27, %f28}, [%rd3+32];
	max.f32 	%f205, %f204, %f25;
	max.f32 	%f206, %f205, %f26;
	max.f32 	%f207, %f206, %f27;
	max.f32 	%f208, %f207, %f28;
	ld.local.v4.f32 	{%f29, %f30, %f31, %f32}, [%rd3+48];
	max.f32 	%f209, %f208, %f29;
	max.f32 	%f210, %f209, %f30;
	max.f32 	%f211, %f210, %f31;
	max.f32 	%f212, %f211, %f32;
	ld.local.v4.f32 	{%f33, %f34, %f35, %f36}, [%rd3+64];
	max.f32 	%f213, %f212, %f33;
	max.f32 	%f214, %f213, %f34;
	max.f32 	%f215, %f214, %f35;
	max.f32 	%f216, %f215, %f36;
	ld.local.v4.f32 	{%f37, %f38, %f39, %f40}, [%rd3+80];
	max.f32 	%f217, %f216, %f37;
	max.f32 	%f218, %f217, %f38;
	max.f32 	%f219, %f218, %f39;
	max.f32 	%f220, %f219, %f40;
	ld.local.v4.f32 	{%f41, %f42, %f43, %f44}, [%rd3+96];
	max.f32 	%f221, %f220, %f41;
	max.f32 	%f222, %f221, %f42;
	max.f32 	%f223, %f222, %f43;
	max.f32 	%f224, %f223, %f44;
	ld.local.v4.f32 	{%f45, %f46, %f47, %f48}, [%rd3+112];
	max.f32 	%f225, %f224, %f45;
	max.f32 	%f226, %f225, %f46;
	max.f32 	%f227, %f226, %f47;
	max.f32 	%f228, %f227, %f48;
	ld.local.v4.f32 	{%f49, %f50, %f51, %f52}, [%rd3+128];
	max.f32 	%f229, %f228, %f49;
	max.f32 	%f230, %f229, %f50;
	max.f32 	%f231, %f230, %f51;
	max.f32 	%f232, %f231, %f52;
	ld.local.v4.f32 	{%f53, %f54, %f55, %f56}, [%rd3+144];
	max.f32 	%f233, %f232, %f53;
	max.f32 	%f234, %f233, %f54;
	max.f32 	%f235, %f234, %f55;
	max.f32 	%f236, %f235, %f56;
	ld.local.v4.f32 	{%f57, %f58, %f59, %f60}, [%rd3+160];
	max.f32 	%f237, %f236, %f57;
	max.f32 	%f238, %f237, %f58;
	max.f32 	%f239, %f238, %f59;
	max.f32 	%f240, %f239, %f60;
	ld.local.v4.f32 	{%f61, %f62, %f63, %f64}, [%rd3+176];
	max.f32 	%f241, %f240, %f61;
	max.f32 	%f242, %f241, %f62;
	max.f32 	%f243, %f242, %f63;
	max.f32 	%f244, %f243, %f64;
	ld.local.v4.f32 	{%f65, %f66, %f67, %f68}, [%rd3+192];
	max.f32 	%f245, %f244, %f65;
	max.f32 	%f246, %f245, %f66;
	max.f32 	%f247, %f246, %f67;
	max.f32 	%f248, %f247, %f68;
	ld.local.v4.f32 	{%f69, %f70, %f71, %f72}, [%rd3+208];
	max.f32 	%f249, %f248, %f69;
	max.f32 	%f250, %f249, %f70;
	max.f32 	%f251, %f250, %f71;
	max.f32 	%f252, %f251, %f72;
	ld.local.v4.f32 	{%f73, %f74, %f75, %f76}, [%rd3+224];
	max.f32 	%f253, %f252, %f73;
	max.f32 	%f254, %f253, %f74;
	max.f32 	%f255, %f254, %f75;
	max.f32 	%f256, %f255, %f76;
	ld.local.v4.f32 	{%f77, %f78, %f79, %f80}, [%rd3+240];
	max.f32 	%f257, %f256, %f77;
	max.f32 	%f258, %f257, %f78;
	max.f32 	%f259, %f258, %f79;
	max.f32 	%f1182, %f259, %f80;
	sub.f32 	%f260, %f1171, %f1182;
	fma.rn.f32 	%f261, %f260, 0f3BBB989D, 0f3F000000;
	cvt.sat.f32.f32 	%f262, %f261;
	mov.f32 	%f263, 0f4B400001;
	mov.f32 	%f264, 0f437C0000;
	fma.rm.f32 	%f265, %f262, %f264, %f263;
	add.f32 	%f266, %f265, 0fCB40007F;
	neg.f32 	%f267, %f266;
	fma.rn.f32 	%f268, %f260, 0f3FB8AA3B, %f267;
	fma.rn.f32 	%f269, %f260, 0f32A57060, %f268;
	mov.b32 	%r136, %f265;
	shl.b32 	%r137, %r136, 23;
	mov.b32 	%f270, %r137;
	ex2.approx.ftz.f32 	%f271, %f269;
	mul.f32 	%f82, %f271, %f270;
	mul.f32 	%f1181, %f1181, %f82;
	@%p29 bra 	$L__BB0_69;
	ld.param.u32 	%r317, [_Z30flash_attention_forward_kernelPKfS0_S0_PfS1_iiiifb_param_8];
	and.b32  	%r52, %r317, 2147483632;
	add.s32 	%r53, %r317, -1;
	setp.lt.u32 	%p30, %r53, 15;
	mov.b32 	%r338, 0;
	@%p30 bra 	$L__BB0_44;
	mov.b32 	%r345, 0;
$L__BB0_43:
	.pragma "nounroll";
	mul.wide.u32 	%rd44, %r345, 4;
	add.s64 	%rd45, %rd1, %rd44;
	ld.local.v4.f32 	{%f977, %f978, %f979, %f980}, [%rd45];
	mul.f32 	%f981, %f82, %f977;
	mul.f32 	%f982, %f82, %f978;
	mul.f32 	%f983, %f82, %f979;
	mul.f32 	%f984, %f82, %f980;
	st.local.v4.f32 	[%rd45], {%f981, %f982, %f983, %f984};
	ld.local.v4.f32 	{%f985, %f986, %f987, %f988}, [%rd45+16];
	mul.f32 	%f989, %f82, %f985;
	mul.f32 	%f990, %f82, %f986;
	mul.f32 	%f991, %f82, %f987;
	mul.f32 	%f992, %f82, %f988;
	st.local.v4.f32 	[%rd45+16], {%f989, %f990, %f991, %f992};
	ld.local.v4.f32 	{%f993, %f994, %f995, %f996}, [%rd45+32];
	mul.f32 	%f997, %f82, %f993;
	mul.f32 	%f998, %f82, %f994;
	mul.f32 	%f999, %f82, %f995;
	mul.f32 	%f1000, %f82, %f996;
	st.local.v4.f32 	[%rd45+32], {%f997, %f998, %f999, %f1000};
	ld.local.v4.f32 	{%f1001, %f1002, %f1003, %f1004}, [%rd45+48];
	mul.f32 	%f1005, %f82, %f1001;
	mul.f32 	%f1006, %f82, %f1002;
	mul.f32 	%f1007, %f82, %f1003;
	mul.f32 	%f1008, %f82, %f1004;
	st.local.v4.f32 	[%rd45+48], {%f1005, %f1006, %f1007, %f1008};
	add.s32 	%r345, %r345, 16;
	setp.eq.s32 	%p31, %r345, %r52;
	mov.u32 	%r338, %r52;
	@%p31 bra 	$L__BB0_44;
	bra.uni 	$L__BB0_43;
$L__BB0_44:
	ld.param.u32 	%r318, [_Z30flash_attention_forward_kernelPKfS0_S0_PfS1_iiiifb_param_8];
	and.b32  	%r55, %r318, 3;
	and.b32  	%r56, %r318, 15;
	add.s32 	%r57, %r56, -1;
	and.b32  	%r58, %r318, 7;
	add.s32 	%r59, %r58, -1;
	setp.eq.s32 	%p32, %r56, 0;
	@%p32 bra 	$L__BB0_54;
	setp.lt.u32 	%p33, %r57, 7;
	@%p33 bra 	$L__BB0_47;
	mul.wide.u32 	%rd46, %r338, 4;
	add.s64 	%rd47, %rd1, %rd46;
	ld.local.f32 	%f1009, [%rd47];
	mul.f32 	%f1010, %f82, %f1009;
	st.local.f32 	[%rd47], %f1010;
	ld.local.f32 	%f1011, [%rd47+4];
	mul.f32 	%f1012, %f82, %f1011;
	st.local.f32 	[%rd47+4], %f1012;
	ld.local.f32 	%f1013, [%rd47+8];
	mul.f32 	%f1014, %f82, %f1013;
	st.local.f32 	[%rd47+8], %f1014;
	ld.local.f32 	%f1015, [%rd47+12];
	mul.f32 	%f1016, %f82, %f1015;
	st.local.f32 	[%rd47+12], %f1016;
	ld.local.f32 	%f1017, [%rd47+16];
	mul.f32 	%f1018, %f82, %f1017;
	st.local.f32 	[%rd47+16], %f1018;
	ld.local.f32 	%f1019, [%rd47+20];
	mul.f32 	%f1020, %f82, %f1019;
	st.local.f32 	[%rd47+20], %f1020;
	ld.local.f32 	%f1021, [%rd47+24];
	mul.f32 	%f1022, %f82, %f1021;
	st.local.f32 	[%rd47+24], %f1022;
	ld.local.f32 	%f1023, [%rd47+28];
	mul.f32 	%f1024, %f82, %f1023;
	st.local.f32 	[%rd47+28], %f1024;
	add.s32 	%r338, %r338, 8;
$L__BB0_47:
	setp.eq.s32 	%p34, %r58, 0;
	@%p34 bra 	$L__BB0_54;
	setp.lt.u32 	%p35, %r59, 3;
	@%p35 bra 	$L__BB0_50;
	mul.wide.u32 	%rd48, %r338, 4;
	add.s64 	%rd49, %rd1, %rd48;
	ld.local.f32 	%f1025, [%rd49];
	mul.f32 	%f1026, %f82, %f1025;
	st.local.f32 	[%rd49], %f1026;
	ld.local.f32 	%f1027, [%rd49+4];
	mul.f32 	%f1028, %f82, %f1027;
	st.local.f32 	[%rd49+4], %f1028;
	ld.local.f32 	%f1029, [%rd49+8];
	mul.f32 	%f1030, %f82, %f1029;
	st.local.f32 	[%rd49+8], %f1030;
	ld.local.f32 	%f1031, [%rd49+12];
	mul.f32 	%f1032, %f82, %f1031;
	st.local.f32 	[%rd49+12], %f1032;
	add.s32 	%r338, %r338, 4;
$L__BB0_50:
	setp.eq.s32 	%p36, %r55, 0;
	@%p36 bra 	$L__BB0_54;
	setp.eq.s32 	%p37, %r55, 1;
	mul.wide.u32 	%rd50, %r338, 4;
	add.s64 	%rd9, %rd1, %rd50;
	ld.local.f32 	%f1033, [%rd9];
	mul.f32 	%f1034, %f82, %f1033;
	st.local.f32 	[%rd9], %f1034;
	@%p37 bra 	$L__BB0_54;
	setp.eq.s32 	%p38, %r55, 2;
	ld.local.f32 	%f1035, [%rd9+4];
	mul.f32 	%f1036, %f82, %f1035;
	st.local.f32 	[%rd9+4], %f1036;
	@%p38 bra 	$L__BB0_54;
	ld.local.f32 	%f1037, [%rd9+8];
	mul.f32 	%f1038, %f82, %f1037;
	st.local.f32 	[%rd9+8], %f1038;
$L__BB0_54:
	mov.b32 	%r340, 0;
$L__BB0_55:
	ld.param.u32 	%r319, [_Z30flash_attention_forward_kernelPKfS0_S0_PfS1_iiiifb_param_8];
	shl.b32 	%r270, %r319, 8;
	mov.u32 	%r271, shared_mem;
	add.s32 	%r65, %r271, %r270;
	setp.lt.u32 	%p39, %r53, 15;
	mul.wide.u32 	%rd51, %r340, 4;
	add.s64 	%rd52, %rd3, %rd51;
	ld.local.f32 	%f1039, [%rd52];
	sub.f32 	%f1040, %f1039, %f1182;
	fma.rn.f32 	%f1041, %f1040, 0f3BBB989D, 0f3F000000;
	cvt.sat.f32.f32 	%f1042, %f1041;
	mov.f32 	%f1043, 0f4B400001;
	mov.f32 	%f1044, 0f437C0000;
	fma.rm.f32 	%f1045, %f1042, %f1044, %f1043;
	add.f32 	%f1046, %f1045, 0fCB40007F;
	neg.f32 	%f1047, %f1046;
	fma.rn.f32 	%f1048, %f1040, 0f3FB8AA3B, %f1047;
	fma.rn.f32 	%f1049, %f1040, 0f32A57060, %f1048;
	mov.b32 	%r272, %f1045;
	shl.b32 	%r273, %r272, 23;
	mov.b32 	%f1050, %r273;
	ex2.approx.ftz.f32 	%f1051, %f1049;
	mul.f32 	%f85, %f1051, %f1050;
	add.f32 	%f1181, %f1181, %f85;
	mul.lo.s32 	%r66, %r340, %r319;
	mov.b32 	%r343, 0;
	@%p39 bra 	$L__BB0_58;
	mov.b32 	%r341, 0;
$L__BB0_57:
	.pragma "nounroll";
	add.s32 	%r275, %r341, %r66;
	shl.b32 	%r276, %r275, 2;
	add.s32 	%r277, %r65, %r276;
	ld.shared.f32 	%f1052, [%r277];
	mul.wide.u32 	%rd53, %r341, 4;
	add.s64 	%rd54, %rd1, %rd53;
	ld.local.v4.f32 	{%f1053, %f1054, %f1055, %f1056}, [%rd54];
	fma.rn.f32 	%f1057, %f85, %f1052, %f1053;
	ld.shared.f32 	%f1058, [%r277+4];
	fma.rn.f32 	%f1059, %f85, %f1058, %f1054;
	ld.shared.f32 	%f1060, [%r277+8];
	fma.rn.f32 	%f1061, %f85, %f1060, %f1055;
	ld.shared.f32 	%f1062, [%r277+12];
	fma.rn.f32 	%f1063, %f85, %f1062, %f1056;
	st.local.v4.f32 	[%rd54], {%f1057, %f1059, %f1061, %f1063};
	ld.shared.f32 	%f1064, [%r277+16];
	ld.local.v4.f32 	{%f1065, %f1066, %f1067, %f1068}, [%rd54+16];
	fma.rn.f32 	%f1069, %f85, %f1064, %f1065;
	ld.shared.f32 	%f1070, [%r277+20];
	fma.rn.f32 	%f1071, %f85, %f1070, %f1066;
	ld.shared.f32 	%f1072, [%r277+24];
	fma.rn.f32 	%f1073, %f85, %f1072, %f1067;
	ld.shared.f32 	%f1074, [%r277+28];
	fma.rn.f32 	%f1075, %f85, %f1074, %f1068;
	st.local.v4.f32 	[%rd54+16], {%f1069, %f1071, %f1073, %f1075};
	ld.shared.f32 	%f1076, [%r277+32];
	ld.local.v4.f32 	{%f1077, %f1078, %f1079, %f1080}, [%rd54+32];
	fma.rn.f32 	%f1081, %f85, %f1076, %f1077;
	ld.shared.f32 	%f1082, [%r277+36];
	fma.rn.f32 	%f1083, %f85, %f1082, %f1078;
	ld.shared.f32 	%f1084, [%r277+40];
	fma.rn.f32 	%f1085, %f85, %f1084, %f1079;
	ld.shared.f32 	%f1086, [%r277+44];
	fma.rn.f32 	%f1087, %f85, %f1086, %f1080;
	st.local.v4.f32 	[%rd54+32], {%f1081, %f1083, %f1085, %f1087};
	ld.shared.f32 	%f1088, [%r277+48];
	ld.local.v4.f32 	{%f1089, %f1090, %f1091, %f1092}, [%rd54+48];
	fma.rn.f32 	%f1093, %f85, %f1088, %f1089;
	ld.shared.f32 	%f1094, [%r277+52];
	fma.rn.f32 	%f1095, %f85, %f1094, %f1090;
	ld.shared.f32 	%f1096, [%r277+56];
	fma.rn.f32 	%f1097, %f85, %f1096, %f1091;
	ld.shared.f32 	%f1098, [%r277+60];
	fma.rn.f32 	%f1099, %f85, %f1098, %f1092;
	st.local.v4.f32 	[%rd54+48], {%f1093, %f1095, %f1097, %f1099};
	add.s32 	%r341, %r341, 16;
	setp.ne.s32 	%p40, %r341, %r52;
	mov.u32 	%r343, %r52;
	@%p40 bra 	$L__BB0_57;
$L__BB0_58:
	setp.eq.s32 	%p41, %r56, 0;
	@%p41 bra 	$L__BB0_68;
	setp.lt.u32 	%p42, %r57, 7;
	@%p42 bra 	$L__BB0_61;
	add.s32 	%r278, %r343, %r66;
	shl.b32 	%r279, %r278, 2;
	add.s32 	%r280, %r65, %r279;
	ld.shared.f32 	%f1100, [%r280];
	mul.wide.u32 	%rd55, %r343, 4;
	add.s64 	%rd56, %rd1, %rd55;
	ld.local.f32 	%f1101, [%rd56];
	fma.rn.f32 	%f1102, %f85, %f1100, %f1101;
	st.local.f32 	[%rd56], %f1102;
	ld.shared.f32 	%f1103, [%r280+4];
	ld.local.f32 	%f1104, [%rd56+4];
	fma.rn.f32 	%f1105, %f85, %f1103, %f1104;
	st.local.f32 	[%rd56+4], %f1105;
	ld.shared.f32 	%f1106, [%r280+8];
	ld.local.f32 	%f1107, [%rd56+8];
	fma.rn.f32 	%f1108, %f85, %f1106, %f1107;
	st.local.f32 	[%rd56+8], %f1108;
	ld.shared.f32 	%f1109, [%r280+12];
	ld.local.f32 	%f1110, [%rd56+12];
	fma.rn.f32 	%f1111, %f85, %f1109, %f1110;
	st.local.f32 	[%rd56+12], %f1111;
	ld.shared.f32 	%f1112, [%r280+16];
	ld.local.f32 	%f1113, [%rd56+16];
	fma.rn.f32 	%f1114, %f85, %f1112, %f1113;
	st.local.f32 	[%rd56+16], %f1114;
	ld.shared.f32 	%f1115, [%r280+20];
	ld.local.f32 	%f1116, [%rd56+20];
	fma.rn.f32 	%f1117, %f85, %f1115, %f1116;
	st.local.f32 	[%rd56+20], %f1117;
	ld.shared.f32 	%f1118, [%r280+24];
	ld.local.f32 	%f1119, [%rd56+24];
	fma.rn.f32 	%f1120, %f85, %f1118, %f1119;
	st.local.f32 	[%rd56+24], %f1120;
	ld.shared.f32 	%f1121, [%r280+28];
	ld.local.f32 	%f1122, [%rd56+28];
	fma.rn.f32 	%f1123, %f85, %f1121, %f1122;
	st.local.f32 	[%rd56+28], %f1123;
	add.s32 	%r343, %r343, 8;
$L__BB0_61:
	setp.eq.s32 	%p43, %r58, 0;
	@%p43 bra 	$L__BB0_68;
	setp.lt.u32 	%p44, %r59, 3;
	@%p44 bra 	$L__BB0_64;
	add.s32 	%r281, %r343, %r66;
	shl.b32 	%r282, %r281, 2;
	add.s32 	%r283, %r65, %r282;
	ld.shared.f32 	%f1124, [%r283];
	mul.wide.u32 	%rd57, %r343, 4;
	add.s64 	%rd58, %rd1, %rd57;
	ld.local.f32 	%f1125, [%rd58];
	fma.rn.f32 	%f1126, %f85, %f1124, %f1125;
	st.local.f32 	[%rd58], %f1126;
	ld.shared.f32 	%f1127, [%r283+4];
	ld.local.f32 	%f1128, [%rd58+4];
	fma.rn.f32 	%f1129, %f85, %f1127, %f1128;
	st.local.f32 	[%rd58+4], %f1129;
	ld.shared.f32 	%f1130, [%r283+8];
	ld.local.f32 	%f1131, [%rd58+8];
	fma.rn.f32 	%f1132, %f85, %f1130, %f1131;
	st.local.f32 	[%rd58+8], %f1132;
	ld.shared.f32 	%f1133, [%r283+12];
	ld.local.f32 	%f1134, [%rd58+12];
	fma.rn.f32 	%f1135, %f85, %f1133, %f1134;
	st.local.f32 	[%rd58+12], %f1135;
	add.s32 	%r343, %r343, 4;
$L__BB0_64:
	setp.eq.s32 	%p45, %r55, 0;
	@%p45 bra 	$L__BB0_68;
	setp.eq.s32 	%p46, %r55, 1;
	add.s32 	%r284, %r343, %r66;
	shl.b32 	%r285, %r284, 2;
	add.s32 	%r74, %r65, %r285;
	ld.shared.f32 	%f1136, [%r74];
	mul.wide.u32 	%rd59, %r343, 4;
	add.s64 	%rd10, %rd1, %rd59;
	ld.local.f32 	%f1137, [%rd10];
	fma.rn.f32 	%f1138, %f85, %f1136, %f1137;
	st.local.f32 	[%rd10], %f1138;
	@%p46 bra 	$L__BB0_68;
	setp.eq.s32 	%p47, %r55, 2;
	ld.shared.f32 	%f1139, [%r74+4];
	ld.local.f32 	%f1140, [%rd10+4];
	fma.rn.f32 	%f1141, %f85, %f1139, %f1140;
	st.local.f32 	[%rd10+4], %f1141;
	@%p47 bra 	$L__BB0_68;
	ld.shared.f32 	%f1142, [%r74+8];
	ld.local.f32 	%f1143, [%rd10+8];
	fma.rn.f32 	%f1144, %f85, %f1142, %f1143;
	st.local.f32 	[%rd10+8], %f1144;
$L__BB0_68:
	add.s32 	%r340, %r340, 1;
	setp.eq.s32 	%p48, %r340, 64;
	@%p48 bra 	$L__BB0_70;
	bra.uni 	$L__BB0_55;
$L__BB0_69:
	sub.f32 	%f272, %f17, %f1182;
	fma.rn.f32 	%f273, %f272, 0f3BBB989D, 0f3F000000;
	cvt.sat.f32.f32 	%f274, %f273;
	mov.f32 	%f275, 0f4B400001;
	mov.f32 	%f276, 0f437C0000;
	fma.rm.f32 	%f277, %f274, %f276, %f275;
	add.f32 	%f278, %f277, 0fCB40007F;
	neg.f32 	%f279, %f278;
	fma.rn.f32 	%f280, %f272, 0f3FB8AA3B, %f279;
	fma.rn.f32 	%f281, %f272, 0f32A57060, %f280;
	mov.b32 	%r138, %f277;
	shl.b32 	%r139, %r138, 23;
	mov.b32 	%f282, %r139;
	ex2.approx.ftz.f32 	%f283, %f281;
	fma.rn.f32 	%f284, %f283, %f282, %f1181;
	sub.f32 	%f285, %f18, %f1182;
	fma.rn.f32 	%f286, %f285, 0f3BBB989D, 0f3F000000;
	cvt.sat.f32.f32 	%f287, %f286;
	fma.rm.f32 	%f288, %f287, %f276, %f275;
	add.f32 	%f289, %f288, 0fCB40007F;
	neg.f32 	%f290, %f289;
	fma.rn.f32 	%f291, %f285, 0f3FB8AA3B, %f290;
	fma.rn.f32 	%f292, %f285, 0f32A57060, %f291;
	mov.b32 	%r140, %f288;
	shl.b32 	%r141, %r140, 23;
	mov.b32 	%f293, %r141;
	ex2.approx.ftz.f32 	%f294, %f292;
	fma.rn.f32 	%f295, %f294, %f293, %f284;
	sub.f32 	%f296, %f19, %f1182;
	fma.rn.f32 	%f297, %f296, 0f3BBB989D, 0f3F000000;
	cvt.sat.f32.f32 	%f298, %f297;
	fma.rm.f32 	%f299, %f298, %f276, %f275;
	add.f32 	%f300, %f299, 0fCB40007F;
	neg.f32 	%f301, %f300;
	fma.rn.f32 	%f302, %f296, 0f3FB8AA3B, %f301;
	fma.rn.f32 	%f303, %f296, 0f32A57060, %f302;
	mov.b32 	%r142, %f299;
	shl.b32 	%r143, %r142, 23;
	mov.b32 	%f304, %r143;
	ex2.approx.ftz.f32 	%f305, %f303;
	fma.rn.f32 	%f306, %f305, %f304, %f295;
	sub.f32 	%f307, %f20, %f1182;
	fma.rn.f32 	%f308, %f307, 0f3BBB989D, 0f3F000000;
	cvt.sat.f32.f32 	%f309, %f308;
	fma.rm.f32 	%f310, %f309, %f276, %f275;
	add.f32 	%f311, %f310, 0fCB40007F;
	neg.f32 	%f312, %f311;
	fma.rn.f32 	%f313, %f307, 0f3FB8AA3B, %f312;
	fma.rn.f32 	%f314, %f307, 0f32A57060, %f313;
	mov.b32 	%r144, %f310;
	shl.b32 	%r145, %r144, 23;
	mov.b32 	%f315, %r145;
	ex2.approx.ftz.f32 	%f316, %f314;
	fma.rn.f32 	%f317, %f316, %f315, %f306;
	sub.f32 	%f318, %f21, %f1182;
	fma.rn.f32 	%f319, %f318, 0f3BBB989D, 0f3F000000;
	cvt.sat.f32.f32 	%f320, %f319;
	fma.rm.f32 	%f321, %f320, %f276, %f275;
	add.f32 	%f322, %f321, 0fCB40007F;
	neg.f32 	%f323, %f322;
	fma.rn.f32 	%f324, %f318, 0f3FB8AA3B, %f323;
	fma.rn.f32 	%f325, %f318, 0f32A57060, %f324;
	mov.b32 	%r146, %f321;
	shl.b32 	%r147, %r146, 23;
	mov.b32 	%f326, %r147;
	ex2.approx.ftz.f32 	%f327, %f325;
	fma.rn.f32 	%f328, %f327, %f326, %f317;
	sub.f32 	%f329, %f22, %f1182;
	fma.rn.f32 	%f330, %f329, 0f3BBB989D, 0f3F000000;
	cvt.sat.f32.f32 	%f331, %f330;
	fma.rm.f32 	%f332, %f331, %f276, %f275;
	add.f32 	%f333, %f332, 0fCB40007F;
	neg.f32 	%f334, %f333;
	fma.rn.f32 	%f335, %f329, 0f3FB8AA3B, %f334;
	fma.rn.f32 	%f336, %f329, 0f32A57060, %f335;
	mov.b32 	%r148, %f332;
	shl.b32 	%r149, %r148, 23;
	mov.b32 	%f337, %r149;
	ex2.approx.ftz.f32 	%f338, %f336;
	fma.rn.f32 	%f339, %f338, %f337, %f328;
	sub.f32 	%f340, %f23, %f1182;
	fma.rn.f32 	%f341, %f340, 0f3BBB989D, 0f3F000000;
	cvt.sat.f32.f32 	%f342, %f341;
	fma.rm.f32 	%f343, %f342, %f276, %f275;
	add.f32 	%f344, %f343, 0fCB40007F;
	neg.f32 	%f345, %f344;
	fma.rn.f32 	%f346, %f340, 0f3FB8AA3B, %f345;
	fma.rn.f32 	%f347, %f340, 0f32A57060, %f346;
	mov.b32 	%r150, %f343;
	shl.b32 	%r151, %r150, 23;
	mov.b32 	%f348, %r151;
	ex2.approx.ftz.f32 	%f349, %f347;
	fma.rn.f32 	%f350, %f349, %f348, %f339;
	sub.f32 	%f351, %f24, %f1182;
	fma.rn.f32 	%f352, %f351, 0f3BBB989D, 0f3F000000;
	cvt.sat.f32.f32 	%f353, %f352;
	fma.rm.f32 	%f354, %f353, %f276, %f275;
	add.f32 	%f355, %f354, 0fCB40007F;
	neg.f32 	%f356, %f355;
	fma.rn.f32 	%f357, %f351, 0f3FB8AA3B, %f356;
	fma.rn.f32 	%f358, %f351, 0f32A57060, %f357;
	mov.b32 	%r152, %f354;
	shl.b32 	%r153, %r152, 23;
	mov.b32 	%f359, %r153;
	ex2.approx.ftz.f32 	%f360, %f358;
	fma.rn.f32 	%f361, %f360, %f359, %f350;
	sub.f32 	%f362, %f25, %f1182;
	fma.rn.f32 	%f363, %f362, 0f3BBB989D, 0f3F000000;
	cvt.sat.f32.f32 	%f364, %f363;
	fma.rm.f32 	%f365, %f364, %f276, %f275;
	add.f32 	%f366, %f365, 0fCB40007F;
	neg.f32 	%f367, %f366;
	fma.rn.f32 	%f368, %f362, 0f3FB8AA3B, %f367;
	fma.rn.f32 	%f369, %f362, 0f32A57060, %f368;
	mov.b32 	%r154, %f365;
	shl.b32 	%r155, %r154, 23;
	mov.b32 	%f370, %r155;
	ex2.approx.ftz.f32 	%f371, %f369;
	fma.rn.f32 	%f372, %f371, %f370, %f361;
	sub.f32 	%f373, %f26, %f1182;
	fma.rn.f32 	%f374, %f373, 0f3BBB989D, 0f3F000000;
	cvt.sat.f32.f32 	%f375, %f374;
	fma.rm.f32 	%f376, %f375, %f276, %f275;
	add.f32 	%f377, %f376, 0fCB40007F;
	neg.f32 	%f378, %f377;
	fma.rn.f32 	%f379, %f373, 0f3FB8AA3B, %f378;
	fma.rn.f32 	%f380, %f373, 0f32A57060, %f379;
	mov.b32 	%r156, %f376;
	shl.b32 	%r157, %r156, 23;
	mov.b32 	%f381, %r157;
	ex2.approx.ftz.f32 	%f382, %f380;
	fma.rn.f32 	%f383, %f382, %f381, %f372;
	sub.f32 	%f384, %f27, %f1182;
	fma.rn.f32 	%f385, %f384, 0f3BBB989D, 0f3F000000;
	cvt.sat.f32.f32 	%f386, %f385;
	fma.rm.f32 	%f387, %f386, %f276, %f275;
	add.f32 	%f388, %f387, 0fCB40007F;
	neg.f32 	%f389, %f388;
	fma.rn.f32 	%f390, %f384, 0f3FB8AA3B, %f389;
	fma.rn.f32 	%f391, %f384, 0f32A57060, %f390;
	mov.b32 	%r158, %f387;
	shl.b32 	%r159, %r158, 23;
	mov.b32 	%f392, %r159;
	ex2.approx.ftz.f32 	%f393, %f391;
	fma.rn.f32 	%f394, %f393, %f392, %f383;
	sub.f32 	%f395, %f28, %f1182;
	fma.rn.f32 	%f396, %f395, 0f3BBB989D, 0f3F000000;
	cvt.sat.f32.f32 	%f397, %f396;
	fma.rm.f32 	%f398, %f397, %f276, %f275;
	add.f32 	%f399, %f398, 0fCB40007F;
	neg.f32 	%f400, %f399;
	fma.rn.f32 	%f401, %f395, 0f3FB8AA3B, %f400;
	fma.rn.f32 	%f402, %f395, 0f32A57060, %f401;
	mov.b32 	%r160, %f398;
	shl.b32 	%r161, %r160, 23;
	mov.b32 	%f403, %r161;
	ex2.approx.ftz.f32 	%f404, %f402;
	fma.rn.f32 	%f405, %f404, %f403, %f394;
	sub.f32 	%f406, %f29, %f1182;
	fma.rn.f32 	%f407, %f406, 0f3BBB989D, 0f3F000000;
	cvt.sat.f32.f32 	%f408, %f407;
	fma.rm.f32 	%f409, %f408, %f276, %f275;
	add.f32 	%f410, %f409, 0fCB40007F;
	neg.f32 	%f411, %f410;
	fma.rn.f32 	%f412, %f406, 0f3FB8AA3B, %f411;
	fma.rn.f32 	%f413, %f406, 0f32A57060, %f412;
	mov.b32 	%r162, %f409;
	shl.b32 	%r163, %r162, 23;
	mov.b32 	%f414, %r163;
	ex2.approx.ftz.f32 	%f415, %f413;
	fma.rn.f32 	%f416, %f415, %f414, %f405;
	sub.f32 	%f417, %f30, %f1182;
	fma.rn.f32 	%f418, %f417, 0f3BBB989D, 0f3F000000;
	cvt.sat.f32.f32 	%f419, %f418;
	fma.rm.f32 	%f420, %f419, %f276, %f275;
	add.f32 	%f421, %f420, 0fCB40007F;
	neg.f32 	%f422, %f421;
	fma.rn.f32 	%f423, %f417, 0f3FB8AA3B, %f422;
	fma.rn.f32 	%f424, %f417, 0f32A57060, %f423;
	mov.b32 	%r164, %f420;
	shl.b32 	%r165, %r164, 23;
	mov.b32 	%f425, %r165;
	ex2.approx.ftz.f32 	%f426, %f424;
	fma.rn.f32 	%f427, %f426, %f425, %f416;
	sub.f32 	%f428, %f31, %f1182;
	fma.rn.f32 	%f429, %f428, 0f3BBB989D, 0f3F000000;
	cvt.sat.f32.f32 	%f430, %f429;
	fma.rm.f32 	%f431, %f430, %f276, %f275;
	add.f32 	%f432, %f431, 0fCB40007F;
	neg.f32 	%f433, %f432;
	fma.rn.f32 	%f434, %f428, 0f3FB8AA3B, %f433;
	fma.rn.f32 	%f435, %f428, 0f32A57060, %f434;
	mov.b32 	%r166, %f431;
	shl.b32 	%r167, %r166, 23;
	mov.b32 	%f436, %r167;
	ex2.approx.ftz.f32 	%f437, %f435;
	fma.rn.f32 	%f438, %f437, %f436, %f427;
	sub.f32 	%f439, %f32, %f1182;
	fma.rn.f32 	%f440, %f439, 0f3BBB989D, 0f3F000000;
	cvt.sat.f32.f32 	%f441, %f440;
	fma.rm.f32 	%f442, %f441, %f276, %f275;
	add.f32 	%f443, %f442, 0fCB40007F;
	neg.f32 	%f444, %f443;
	fma.rn.f32 	%f445, %f439, 0f3FB8AA3B, %f444;
	fma.rn.f32 	%f446, %f439, 0f32A57060, %f445;
	mov.b32 	%r168, %f442;
	shl.b32 	%r169, %r168, 23;
	mov.b32 	%f447, %r169;
	ex2.approx.ftz.f32 	%f448, %f446;
	fma.rn.f32 	%f449, %f448, %f447, %f438;
	sub.f32 	%f450, %f33, %f1182;
	fma.rn.f32 	%f451, %f450, 0f3BBB989D, 0f3F000000;
	cvt.sat.f32.f32 	%f452, %f451;
	fma.rm.f32 	%f453, %f452, %f276, %f275;
	add.f32 	%f454, %f453, 0fCB40007F;
	neg.f32 	%f455, %f454;
	fma.rn.f32 	%f456, %f450, 0f3FB8AA3B, %f455;
	fma.rn.f32 	%f457, %f450, 0f32A57060, %f456;
	mov.b32 	%r170, %f453;
	shl.b32 	%r171, %r170, 23;
	mov.b32 	%f458, %r171;
	ex2.approx.ftz.f32 	%f459, %f457;
	fma.rn.f32 	%f460, %f459, %f458, %f449;
	sub.f32 	%f461, %f34, %f1182;
	fma.rn.f32 	%f462, %f461, 0f3BBB989D, 0f3F000000;
	cvt.sat.f32.f32 	%f463, %f462;
	fma.rm.f32 	%f464, %f463, %f276, %f275;
	add.f32 	%f465, %f464, 0fCB40007F;
	neg.f32 	%f466, %f465;
	fma.rn.f32 	%f467, %f461, 0f3FB8AA3B, %f466;
	fma.rn.f32 	%f468, %f461, 0f32A57060, %f467;
	mov.b32 	%r172, %f464;
	shl.b32 	%r173, %r172, 23;
	mov.b32 	%f469, %r173;
	ex2.approx.ftz.f32 	%f470, %f468;
	fma.rn.f32 	%f471, %f470, %f469, %f460;
	sub.f32 	%f472, %f35, %f1182;
	fma.rn.f32 	%f473, %f472, 0f3BBB989D, 0f3F000000;
	cvt.sat.f32.f32 	%f474, %f473;
	fma.rm.f32 	%f475, %f474, %f276, %f275;
	add.f32 	%f476, %f475, 0fCB40007F;
	neg.f32 	%f477, %f476;
	fma.rn.f32 	%f478, %f472, 0f3FB8AA3B, %f477;
	fma.rn.f32 	%f479, %f472, 0f32A57060, %f478;
	mov.b32 	%r174, %f475;
	shl.b32 	%r175, %r174, 23;
	mov.b32 	%f480, %r175;
	ex2.approx.ftz.f32 	%f481, %f479;
	fma.rn.f32 	%f482, %f481, %f480, %f471;
	sub.f32 	%f483, %f36, %f1182;
	fma.rn.f32 	%f484, %f483, 0f3BBB989D, 0f3F000000;
	cvt.sat.f32.f32 	%f485, %f484;
	fma.rm.f32 	%f486, %f485, %f276, %f275;
	add.f32 	%f487, %f486, 0fCB40007F;
	neg.f32 	%f488, %f487;
	fma.rn.f32 	%f489, %f483, 0f3FB8AA3B, %f488;
	fma.rn.f32 	%f490, %f483, 0f32A57060, %f489;
	mov.b32 	%r176, %f486;
	shl.b32 	%r177, %r176, 23;
	mov.b32 	%f491, %r177;
	ex2.approx.ftz.f32 	%f492, %f490;
	fma.rn.f32 	%f493, %f492, %f491, %f482;
	sub.f32 	%f494, %f37, %f1182;
	fma.rn.f32 	%f495, %f494, 0f3BBB989D, 0f3F000000;
	cvt.sat.f32.f32 	%f496, %f495;
	fma.rm.f32 	%f497, %f496, %f276, %f275;
	add.f32 	%f498, %f497, 0fCB40007F;
	neg.f32 	%f499, %f498;
	fma.rn.f32 	%f500, %f494, 0f3FB8AA3B, %f499;
	fma.rn.f32 	%f501, %f494, 0f32A57060, %f500;
	mov.b32 	%r178, %f497;
	shl.b32 	%r179, %r178, 23;
	mov.b32 	%f502, %r179;
	ex2.approx.ftz.f32 	%f503, %f501;
	fma.rn.f32 	%f504, %f503, %f502, %f493;
	sub.f32 	%f505, %f38, %f1182;
	fma.rn.f32 	%f506, %f505, 0f3BBB989D, 0f3F000000;
	cvt.sat.f32.f32 	%f507, %f506;
	fma.rm.f32 	%f508, %f507, %f276, %f275;
	add.f32 	%f509, %f508, 0fCB40007F;
	neg.f32 	%f510, %f509;
	fma.rn.f32 	%f511, %f505, 0f3FB8AA3B, %f510;
	fma.rn.f32 	%f512, %f505, 0f32A57060, %f511;
	mov.b32 	%r180, %f508;
	shl.b32 	%r181, %r180, 23;
	mov.b32 	%f513, %r181;
	ex2.approx.ftz.f32 	%f514, %f512;
	fma.rn.f32 	%f515, %f514, %f513, %f504;
	sub.f32 	%f516, %f39, %f1182;
	fma.rn.f32 	%f517, %f516, 0f3BBB989D, 0f3F000000;
	cvt.sat.f32.f32 	%f518, %f517;
	fma.rm.f32 	%f519, %f518, %f276, %f275;
	add.f32 	%f520, %f519, 0fCB40007F;
	neg.f32 	%f521, %f520;
	fma.rn.f32 	%f522, %f516, 0f3FB8AA3B, %f521;
	fma.rn.f32 	%f523, %f516, 0f32A57060, %f522;
	mov.b32 	%r182, %f519;
	shl.b32 	%r183, %r182, 23;
	mov.b32 	%f524, %r183;
	ex2.approx.ftz.f32 	%f525, %f523;
	fma.rn.f32 	%f526, %f525, %f524, %f515;
	sub.f32 	%f527, %f40, %f1182;
	fma.rn.f32 	%f528, %f527, 0f3BBB989D, 0f3F000000;
	cvt.sat.f32.f32 	%f529, %f528;
	fma.rm.f32 	%f530, %f529, %f276, %f275;
	add.f32 	%f531, %f530, 0fCB40007F;
	neg.f32 	%f532, %f531;
	fma.rn.f32 	%f533, %f527, 0f3FB8AA3B, %f532;
	fma.rn.f32 	%f534, %f527, 0f32A57060, %f533;
	mov.b32 	%r184, %f530;
	shl.b32 	%r185, %r184, 23;
	mov.b32 	%f535, %r185;
	ex2.approx.ftz.f32 	%f536, %f534;
	fma.rn.f32 	%f537, %f536, %f535, %f526;
	sub.f32 	%f538, %f41, %f1182;
	fma.rn.f32 	%f539, %f538, 0f3BBB989D, 0f3F000000;
	cvt.sat.f32.f32 	%f540, %f539;
	fma.rm.f32 	%f541, %f540, %f276, %f275;
	add.f32 	%f542, %f541, 0fCB40007F;
	neg.f32 	%f543, %f542;
	fma.rn.f32 	%f544, %f538, 0f3FB8AA3B, %f543;
	fma.rn.f32 	%f545, %f538, 0f32A57060, %f544;
	mov.b32 	%r186, %f541;
	shl.b32 	%r187, %r186, 23;
	mov.b32 	%f546, %r187;
	ex2.approx.ftz.f32 	%f547, %f545;
	fma.rn.f32 	%f548, %f547, %f546, %f537;
	sub.f32 	%f549, %f42, %f1182;
	fma.rn.f32 	%f550, %f549, 0f3BBB989D, 0f3F000000;
	cvt.sat.f32.f32 	%f551, %f550;
	fma.rm.f32 	%f552, %f551, %f276, %f275;
	add.f32 	%f553, %f552, 0fCB40007F;
	neg.f32 	%f554, %f553;
	fma.rn.f32 	%f555, %f549, 0f3FB8AA3B, %f554;
	fma.rn.f32 	%f556, %f549, 0f32A57060, %f555;
	mov.b32 	%r188, %f552;
	shl.b32 	%r189, %r188, 23;
	mov.b32 	%f557, %r189;
	ex2.approx.ftz.f32 	%f558, %f556;
	fma.rn.f32 	%f559, %f558, %f557, %f548;
	sub.f32 	%f560, %f43, %f1182;
	fma.rn.f32 	%f561, %f560, 0f3BBB989D, 0f3F000000;
	cvt.sat.f32.f32 	%f562, %f561;
	fma.rm.f32 	%f563, %f562, %f276, %f275;
	add.f32 	%f564, %f563, 0fCB40007F;
	neg.f32 	%f565, %f564;
	fma.rn.f32 	%f566, %f560, 0f3FB8AA3B, %f565;
	fma.rn.f32 	%f567, %f560, 0f32A57060, %f566;
	mov.b32 	%r190, %f563;
	shl.b32 	%r191, %r190, 23;
	mov.b32 	%f568, %r191;
	ex2.approx.ftz.f32 	%f569, %f567;
	fma.rn.f32 	%f570, %f569, %f568, %f559;
	sub.f32 	%f571, %f44, %f1182;
	fma.rn.f32 	%f572, %f571, 0f3BBB989D, 0f3F000000;
	cvt.sat.f32.f32 	%f573, %f572;
	fma.rm.f32 	%f574, %f573, %f276, %f275;
	add.f32 	%f575, %f574, 0fCB40007F;
	neg.f32 	%f576, %f575;
	fma.rn.f32 	%f577, %f571, 0f3FB8AA3B, %f576;
	fma.rn.f32 	%f578, %f571, 0f32A57060, %f577;
	mov.b32 	%r192, %f574;
	shl.b32 	%r193, %r192, 23;
	mov.b32 	%f579, %r193;
	ex2.approx.ftz.f32 	%f580, %f578;
	fma.rn.f32 	%f581, %f580, %f579, %f570;
	sub.f32 	%f582, %f45, %f1182;
	fma.rn.f32 	%f583, %f582, 0f3BBB989D, 0f3F000000;
	cvt.sat.f32.f32 	%f584, %f583;
	fma.rm.f32 	%f585, %f584, %f276, %f275;
	add.f32 	%f586, %f585, 0fCB40007F;
	neg.f32 	%f587, %f586;
	fma.rn.f32 	%f588, %f582, 0f3FB8AA3B, %f587;
	fma.rn.f32 	%f589, %f582, 0f32A57060, %f588;
	mov.b32 	%r194, %f585;
	shl.b32 	%r195, %r194, 23;
	mov.b32 	%f590, %r195;
	ex2.approx.ftz.f32 	%f591, %f589;
	fma.rn.f32 	%f592, %f591, %f590, %f581;
	sub.f32 	%f593, %f46, %f1182;
	fma.rn.f32 	%f594, %f593, 0f3BBB989D, 0f3F000000;
	cvt.sat.f32.f32 	%f595, %f594;
	fma.rm.f32 	%f596, %f595, %f276, %f275;
	add.f32 	%f597, %f596, 0fCB40007F;
	neg.f32 	%f598, %f597;
	fma.rn.f32 	%f599, %f593, 0f3FB8AA3B, %f598;
	fma.rn.f32 	%f600, %f593, 0f32A57060, %f599;
	mov.b32 	%r196, %f596;
	shl.b32 	%r197, %r196, 23;
	mov.b32 	%f601, %r197;
	ex2.approx.ftz.f32 	%f602, %f600;
	fma.rn.f32 	%f603, %f602, %f601, %f592;
	sub.f32 	%f604, %f47, %f1182;
	fma.rn.f32 	%f605, %f604, 0f3BBB989D, 0f3F000000;
	cvt.sat.f32.f32 	%f606, %f605;
	fma.rm.f32 	%f607, %f606, %f276, %f275;
	add.f32 	%f608, %f607, 0fCB40007F;
	neg.f32 	%f609, %f608;
	fma.rn.f32 	%f610, %f604, 0f3FB8AA3B, %f609;
	fma.rn.f32 	%f611, %f604, 0f32A57060, %f610;
	mov.b32 	%r198, %f607;
	shl.b32 	%r199, %r198, 23;
	mov.b32 	%f612, %r199;
	ex2.approx.ftz.f32 	%f613, %f611;
	fma.rn.f32 	%f614, %f613, %f612, %f603;
	sub.f32 	%f615, %f48, %f1182;
	fma.rn.f32 	%f616, %f615, 0f3BBB989D, 0f3F000000;
	cvt.sat.f32.f32 	%f617, %f616;
	fma.rm.f32 	%f618, %f617, %f276, %f275;
	add.f32 	%f619, %f618, 0fCB40007F;
	neg.f32 	%f620, %f619;
	fma.rn.f32 	%f621, %f615, 0f3FB8AA3B, %f620;
	fma.rn.f32 	%f622, %f615, 0f32A57060, %f621;
	mov.b32 	%r200, %f618;
	shl.b32 	%r201, %r200, 23;
	mov.b32 	%f623, %r201;
	ex2.approx.ftz.f32 	%f624, %f622;
	fma.rn.f32 	%f625, %f624, %f623, %f614;
	sub.f32 	%f626, %f49, %f1182;
	fma.rn.f32 	%f627, %f626, 0f3BBB989D, 0f3F000000;
	cvt.sat.f32.f32 	%f628, %f627;
	fma.rm.f32 	%f629, %f628, %f276, %f275;
	add.f32 	%f630, %f629, 0fCB40007F;
	neg.f32 	%f631, %f630;
	fma.rn.f32 	%f632, %f626, 0f3FB8AA3B, %f631;
	fma.rn.f32 	%f633, %f626, 0f32A57060, %f632;
	mov.b32 	%r202, %f629;
	shl.b32 	%r203, %r202, 23;
	mov.b32 	%f634, %r203;
	ex2.approx.ftz.f32 	%f635, %f633;
	fma.rn.f32 	%f636, %f635, %f634, %f625;
	sub.f32 	%f637, %f50, %f1182;
	fma.rn.f32 	%f638, %f637, 0f3BBB989D, 0f3F000000;
	cvt.sat.f32.f32 	%f639, %f638;
	fma.rm.f32 	%f640, %f639, %f276, %f275;
	add.f32 	%f641, %f640, 0fCB40007F;
	neg.f32 	%f642, %f641;
	fma.rn.f32 	%f643, %f637, 0f3FB8AA3B, %f642;
	fma.rn.f32 	%f644, %f637, 0f32A57060, %f643;
	mov.b32 	%r204, %f640;
	shl.b32 	%r205, %r204, 23;
	mov.b32 	%f645, %r205;
	ex2.approx.ftz.f32 	%f646, %f644;
	fma.rn.f32 	%f647, %f646, %f645, %f636;
	sub.f32 	%f648, %f51, %f1182;
	fma.rn.f32 	%f649, %f648, 0f3BBB989D, 0f3F000000;
	cvt.sat.f32.f32 	%f650, %f649;
	fma.rm.f32 	%f651, %f650, %f276, %f275;
	add.f32 	%f652, %f651, 0fCB40007F;
	neg.f32 	%f653, %f652;
	fma.rn.f32 	%f654, %f648, 0f3FB8AA3B, %f653;
	fma.rn.f32 	%f655, %f648, 0f32A57060, %f654;
	mov.b32 	%r206, %f651;
	shl.b32 	%r207, %r206, 23;
	mov.b32 	%f656, %r207;
	ex2.approx.ftz.f32 	%f657, %f655;
	fma.rn.f32 	%f658, %f657, %f656, %f647;
	sub.f32 	%f659, %f52, %f1182;
	fma.rn.f32 	%f660, %f659, 0f3BBB989D, 0f3F000000;
	cvt.sat.f32.f32 	%f661, %f660;
	fma.rm.f32 	%f662, %f661, %f276, %f275;
	add.f32 	%f663, %f662, 0fCB40007F;
	neg.f32 	%f664, %f663;
	fma.rn.f32 	%f665, %f659, 0f3FB8AA3B, %f664;
	fma.rn.f32 	%f666, %f659, 0f32A57060, %f665;
	mov.b32 	%r208, %f662;
	shl.b32 	%r209, %r208, 23;
	mov.b32 	%f667, %r209;
	ex2.approx.ftz.f32 	%f668, %f666;
	fma.rn.f32 	%f669, %f668, %f667, %f658;
	sub.f32 	%f670, %f53, %f1182;
	fma.rn.f32 	%f671, %f670, 0f3BBB989D, 0f3F000000;
	cvt.sat.f32.f32 	%f672, %f671;
	fma.rm.f32 	%f673, %f672, %f276, %f275;
	add.f32 	%f674, %f673, 0fCB40007F;
	neg.f32 	%f675, %f674;
	fma.rn.f32 	%f676, %f670, 0f3FB8AA3B, %f675;
	fma.rn.f32 	%f677, %f670, 0f32A57060, %f676;
	mov.b32 	%r210, %f673;
	shl.b32 	%r211, %r210, 23;
	mov.b32 	%f678, %r211;
	ex2.approx.ftz.f32 	%f679, %f677;
	fma.rn.f32 	%f680, %f679, %f678, %f669;
	sub.f32 	%f681, %f54, %f1182;
	fma.rn.f32 	%f682, %f681, 0f3BBB989D, 0f3F000000;
	cvt.sat.f32.f32 	%f683, %f682;
	fma.rm.f32 	%f684, %f683, %f276, %f275;
	add.f32 	%f685, %f684, 0fCB40007F;
	neg.f32 	%f686, %f685;
	fma.rn.f32 	%f687, %f681, 0f3FB8AA3B, %f686;
	fma.rn.f32 	%f688, %f681, 0f32A57060, %f687;
	mov.b32 	%r212, %f684;
	shl.b32 	%r213, %r212, 23;
	mov.b32 	%f689, %r213;
	ex2.approx.ftz.f32 	%f690, %f688;
	fma.rn.f32 	%f691, %f690, %f689, %f680;
	sub.f32 	%f692, %f55, %f1182;
	fma.rn.f32 	%f693, %f692, 0f3BBB989D, 0f3F000000;
	cvt.sat.f32.f32 	%f694, %f693;
	fma.rm.f32 	%f695, %f694, %f276, %f275;
	add.f32 	%f696, %f695, 0fCB40007F;
	neg.f32 	%f697, %f696;
	fma.rn.f32 	%f698, %f692, 0f3FB8AA3B, %f697;
	fma.rn.f32 	%f699, %f692, 0f32A57060, %f698;
	mov.b32 	%r214, %f695;
	shl.b32 	%r215, %r214, 23;
	mov.b32 	%f700, %r215;
	ex2.approx.ftz.f32 	%f701, %f699;
	fma.rn.f32 	%f702, %f701, %f700, %f691;
	sub.f32 	%f703, %f56, %f1182;
	fma.rn.f32 	%f704, %f703, 0f3BBB989D, 0f3F000000;
	cvt.sat.f32.f32 	%f705, %f704;
	fma.rm.f32 	%f706, %f705, %f276, %f275;
	add.f32 	%f707, %f706, 0fCB40007F;
	neg.f32 	%f708, %f707;
	fma.rn.f32 	%f709, %f703, 0f3FB8AA3B, %f708;
	fma.rn.f32 	%f710, %f703, 0f32A57060, %f709;
	mov.b32 	%r216, %f706;
	shl.b32 	%r217, %r216, 23;
	mov.b32 	%f711, %r217;
	ex2.approx.ftz.f32 	%f712, %f710;
	fma.rn.f32 	%f713, %f712, %f711, %f702;
	sub.f32 	%f714, %f57, %f1182;
	fma.rn.f32 	%f715, %f714, 0f3BBB989D, 0f3F000000;
	cvt.sat.f32.f32 	%f716, %f715;
	fma.rm.f32 	%f717, %f716, %f276, %f275;
	add.f32 	%f718, %f717, 0fCB40007F;
	neg.f32 	%f719, %f718;
	fma.rn.f32 	%f720, %f714, 0f3FB8AA3B, %f719;
	fma.rn.f32 	%f721, %f714, 0f32A57060, %f720;
	mov.b32 	%r218, %f717;
	shl.b32 	%r219, %r218, 23;
	mov.b32 	%f722, %r219;
	ex2.approx.ftz.f32 	%f723, %f721;
	fma.rn.f32 	%f724, %f723, %f722, %f713;
	sub.f32 	%f725, %f58, %f1182;
	fma.rn.f32 	%f726, %f725, 0f3BBB989D, 0f3F000000;
	cvt.sat.f32.f32 	%f727, %f726;
	fma.rm.f32 	%f728, %f727, %f276, %f275;
	add.f32 	%f729, %f728, 0fCB40007F;
	neg.f32 	%f730, %f729;
	fma.rn.f32 	%f731, %f725, 0f3FB8AA3B, %f730;
	fma.rn.f32 	%f732, %f725, 0f32A57060, %f731;
	mov.b32 	%r220, %f728;
	shl.b32 	%r221, %r220, 23;
	mov.b32 	%f733, %r221;
	ex2.approx.ftz.f32 	%f734, %f732;
	fma.rn.f32 	%f735, %f734, %f733, %f724;
	sub.f32 	%f736, %f59, %f1182;
	fma.rn.f32 	%f737, %f736, 0f3BBB989D, 0f3F000000;
	cvt.sat.f32.f32 	%f738, %f737;
	fma.rm.f32 	%f739, %f738, %f276, %f275;
	add.f32 	%f740, %f739, 0fCB40007F;
	neg.f32 	%f741, %f740;
	fma.rn.f32 	%f742, %f736, 0f3FB8AA3B, %f741;
	fma.rn.f32 	%f743, %f736, 0f32A57060, %f742;
	mov.b32 	%r222, %f739;
	shl.b32 	%r223, %r222, 23;
	mov.b32 	%f744, %r223;
	ex2.approx.ftz.f32 	%f745, %f743;
	fma.rn.f32 	%f746, %f745, %f744, %f735;
	sub.f32 	%f747, %f60, %f1182;
	fma.rn.f32 	%f748, %f747, 0f3BBB989D, 0f3F000000;
	cvt.sat.f32.f32 	%f749, %f748;
	fma.rm.f32 	%f750, %f749, %f276, %f275;
	add.f32 	%f751, %f750, 0fCB40007F;
	neg.f32 	%f752, %f751;
	fma.rn.f32 	%f753, %f747, 0f3FB8AA3B, %f752;
	fma.rn.f32 	%f754, %f747, 0f32A57060, %f753;
	mov.b32 	%r224, %f750;
	shl.b32 	%r225, %r224, 23;
	mov.b32 	%f755, %r225;
	ex2.approx.ftz.f32 	%f756, %f754;
	fma.rn.f32 	%f757, %f756, %f755, %f746;
	sub.f32 	%f758, %f61, %f1182;
	fma.rn.f32 	%f759, %f758, 0f3BBB989D, 0f3F000000;
	cvt.sat.f32.f32 	%f760, %f759;
	fma.rm.f32 	%f761, %f760, %f276, %f275;
	add.f32 	%f762, %f761, 0fCB40007F;
	neg.f32 	%f763, %f762;
	fma.rn.f32 	%f764, %f758, 0f3FB8AA3B, %f763;
	fma.rn.f32 	%f765, %f758, 0f32A57060, %f764;
	mov.b32 	%r226, %f761;
	shl.b32 	%r227, %r226, 23;
	mov.b32 	%f766, %r227;
	ex2.approx.ftz.f32 	%f767, %f765;
	fma.rn.f32 	%f768, %f767, %f766, %f757;
	sub.f32 	%f769, %f62, %f1182;
	fma.rn.f32 	%f770, %f769, 0f3BBB989D, 0f3F000000;
	cvt.sat.f32.f32 	%f771, %f770;
	fma.rm.f32 	%f772, %f771, %f276, %f275;
	add.f32 	%f773, %f772, 0fCB40007F;
	neg.f32 	%f774, %f773;
	fma.rn.f32 	%f775, %f769, 0f3FB8AA3B, %f774;
	fma.rn.f32 	%f776, %f769, 0f32A57060, %f775;
	mov.b32 	%r228, %f772;
	shl.b32 	%r229, %r228, 23;
	mov.b32 	%f777, %r229;
	ex2.approx.ftz.f32 	%f778, %f776;
	fma.rn.f32 	%f779, %f778, %f777, %f768;
	sub.f32 	%f780, %f63, %f1182;
	fma.rn.f32 	%f781, %f780, 0f3BBB989D, 0f3F000000;
	cvt.sat.f32.f32 	%f782, %f781;
	fma.rm.f32 	%f783, %f782, %f276, %f275;
	add.f32 	%f784, %f783, 0fCB40007F;
	neg.f32 	%f785, %f784;
	fma.rn.f32 	%f786, %f780, 0f3FB8AA3B, %f785;
	fma.rn.f32 	%f787, %f780, 0f32A57060, %f786;
	mov.b32 	%r230, %f783;
	shl.b32 	%r231, %r230, 23;
	mov.b32 	%f788, %r231;
	ex2.approx.ftz.f32 	%f789, %f787;
	fma.rn.f32 	%f790, %f789, %f788, %f779;
	sub.f32 	%f791, %f64, %f1182;
	fma.rn.f32 	%f792, %f791, 0f3BBB989D, 0f3F000000;
	cvt.sat.f32.f32 	%f793, %f792;
	fma.rm.f32 	%f794, %f793, %f276, %f275;
	add.f32 	%f795, %f794, 0fCB40007F;
	neg.f32 	%f796, %f795;
	fma.rn.f32 	%f797, %f791, 0f3FB8AA3B, %f796;
	fma.rn.f32 	%f798, %f791, 0f32A57060, %f797;
	mov.b32 	%r232, %f794;
	shl.b32 	%r233, %r232, 23;
	mov.b32 	%f799, %r233;
	ex2.approx.ftz.f32 	%f800, %f798;
	fma.rn.f32 	%f801, %f800, %f799, %f790;
	sub.f32 	%f802, %f65, %f1182;
	fma.rn.f32 	%f803, %f802, 0f3BBB989D, 0f3F000000;
	cvt.sat.f32.f32 	%f804, %f803;
	fma.rm.f32 	%f805, %f804, %f276, %f275;
	add.f32 	%f806, %f805, 0fCB40007F;
	neg.f32 	%f807, %f806;
	fma.rn.f32 	%f808, %f802, 0f3FB8AA3B, %f807;
	fma.rn.f32 	%f809, %f802, 0f32A57060, %f808;
	mov.b32 	%r234, %f805;
	shl.b32 	%r235, %r234, 23;
	mov.b32 	%f810, %r235;
	ex2.approx.ftz.f32 	%f811, %f809;
	fma.rn.f32 	%f812, %f811, %f810, %f801;
	sub.f32 	%f813, %f66, %f1182;
	fma.rn.f32 	%f814, %f813, 0f3BBB989D, 0f3F000000;
	cvt.sat.f32.f32 	%f815, %f814;
	fma.rm.f32 	%f816, %f815, %f276, %f275;
	add.f32 	%f817, %f816, 0fCB40007F;
	neg.f32 	%f818, %f817;
	fma.rn.f32 	%f819, %f813, 0f3FB8AA3B, %f818;
	fma.rn.f32 	%f820, %f813, 0f32A57060, %f819;
	mov.b32 	%r236, %f816;
	shl.b32 	%r237, %r236, 23;
	mov.b32 	%f821, %r237;
	ex2.approx.ftz.f32 	%f822, %f820;
	fma.rn.f32 	%f823, %f822, %f821, %f812;
	sub.f32 	%f824, %f67, %f1182;
	fma.rn.f32 	%f825, %f824, 0f3BBB989D, 0f3F000000;
	cvt.sat.f32.f32 	%f826, %f825;
	fma.rm.f32 	%f827, %f826, %f276, %f275;
	add.f32 	%f828, %f827, 0fCB40007F;
	neg.f32 	%f829, %f828;
	fma.rn.f32 	%f830, %f824, 0f3FB8AA3B, %f829;
	fma.rn.f32 	%f831, %f824, 0f32A57060, %f830;
	mov.b32 	%r238, %f827;
	shl.b32 	%r239, %r238, 23;
	mov.b32 	%f832, %r239;
	ex2.approx.ftz.f32 	%f833, %f831;
	fma.rn.f32 	%f834, %f833, %f832, %f823;
	sub.f32 	%f835, %f68, %f1182;
	fma.rn.f32 	%f836, %f835, 0f3BBB989D, 0f3F000000;
	cvt.sat.f32.f32 	%f837, %f836;
	fma.rm.f32 	%f838, %f837, %f276, %f275;
	add.f32 	%f839, %f838, 0fCB40007F;
	neg.f32 	%f840, %f839;
	fma.rn.f32 	%f841, %f835, 0f3FB8AA3B, %f840;
	fma.rn.f32 	%f842, %f835, 0f32A57060, %f841;
	mov.b32 	%r240, %f838;
	shl.b32 	%r241, %r240, 23;
	mov.b32 	%f843, %r241;
	ex2.approx.ftz.f32 	%f844, %f842;
	fma.rn.f32 	%f845, %f844, %f843, %f834;
	sub.f32 	%f846, %f69, %f1182;
	fma.rn.f32 	%f847, %f846, 0f3BBB989D, 0f3F000000;
	cvt.sat.f32.f32 	%f848, %f847;
	fma.rm.f32 	%f849, %f848, %f276, %f275;
	add.f32 	%f850, %f849, 0fCB40007F;
	neg.f32 	%f851, %f850;
	fma.rn.f32 	%f852, %f846, 0f3FB8AA3B, %f851;
	fma.rn.f32 	%f853, %f846, 0f32A57060, %f852;
	mov.b32 	%r242, %f849;
	shl.b32 	%r243, %r242, 23;
	mov.b32 	%f854, %r243;
	ex2.approx.ftz.f32 	%f855, %f853;
	fma.rn.f32 	%f856, %f855, %f854, %f845;
	sub.f32 	%f857, %f70, %f1182;
	fma.rn.f32 	%f858, %f857, 0f3BBB989D, 0f3F000000;
	cvt.sat.f32.f32 	%f859, %f858;
	fma.rm.f32 	%f860, %f859, %f276, %f275;
	add.f32 	%f861, %f860, 0fCB40007F;
	neg.f32 	%f862, %f861;
	fma.rn.f32 	%f863, %f857, 0f3FB8AA3B, %f862;
	fma.rn.f32 	%f864, %f857, 0f32A57060, %f863;
	mov.b32 	%r244, %f860;
	shl.b32 	%r245, %r244, 23;
	mov.b32 	%f865, %r245;
	ex2.approx.ftz.f32 	%f866, %f864;
	fma.rn.f32 	%f867, %f866, %f865, %f856;
	sub.f32 	%f868, %f71, %f1182;
	fma.rn.f32 	%f869, %f868, 0f3BBB989D, 0f3F000000;
	cvt.sat.f32.f32 	%f870, %f869;
	fma.rm.f32 	%f871, %f870, %f276, %f275;
	add.f32 	%f872, %f871, 0fCB40007F;
	neg.f32 	%f873, %f872;
	fma.rn.f32 	%f874, %f868, 0f3FB8AA3B, %f873;
	fma.rn.f32 	%f875, %f868, 0f32A57060, %f874;
	mov.b32 	%r246, %f871;
	shl.b32 	%r247, %r246, 23;
	mov.b32 	%f876, %r247;
	ex2.approx.ftz.f32 	%f877, %f875;
	fma.rn.f32 	%f878, %f877, %f876, %f867;
	sub.f32 	%f879, %f72, %f1182;
	fma.rn.f32 	%f880, %f879, 0f3BBB989D, 0f3F000000;
	cvt.sat.f32.f32 	%f881, %f880;
	fma.rm.f32 	%f882, %f881, %f276, %f275;
	add.f32 	%f883, %f882, 0fCB40007F;
	neg.f32 	%f884, %f883;
	fma.rn.f32 	%f885, %f879, 0f3FB8AA3B, %f884;
	fma.rn.f32 	%f886, %f879, 0f32A57060, %f885;
	mov.b32 	%r248, %f882;
	shl.b32 	%r249, %r248, 23;
	mov.b32 	%f887, %r249;
	ex2.approx.ftz.f32 	%f888, %f886;
	fma.rn.f32 	%f889, %f888, %f887, %f878;
	sub.f32 	%f890, %f73, %f1182;
	fma.rn.f32 	%f891, %f890, 0f3BBB989D, 0f3F000000;
	cvt.sat.f32.f32 	%f892, %f891;
	fma.rm.f32 	%f893, %f892, %f276, %f275;
	add.f32 	%f894, %f893, 0fCB40007F;
	neg.f32 	%f895, %f894;
	fma.rn.f32 	%f896, %f890, 0f3FB8AA3B, %f895;
	fma.rn.f32 	%f897, %f890, 0f32A57060, %f896;
	mov.b32 	%r250, %f893;
	shl.b32 	%r251, %r250, 23;
	mov.b32 	%f898, %r251;
	ex2.approx.ftz.f32 	%f899, %f897;
	fma.rn.f32 	%f900, %f899, %f898, %f889;
	sub.f32 	%f901, %f74, %f1182;
	fma.rn.f32 	%f902, %f901, 0f3BBB989D, 0f3F000000;
	cvt.sat.f32.f32 	%f903, %f902;
	fma.rm.f32 	%f904, %f903, %f276, %f275;
	add.f32 	%f905, %f904, 0fCB40007F;
	neg.f32 	%f906, %f905;
	fma.rn.f32 	%f907, %f901, 0f3FB8AA3B, %f906;
	fma.rn.f32 	%f908, %f901, 0f32A57060, %f907;
	mov.b32 	%r252, %f904;
	shl.b32 	%r253, %r252, 23;
	mov.b32 	%f909, %r253;
	ex2.approx.ftz.f32 	%f910, %f908;
	fma.rn.f32 	%f911, %f910, %f909, %f900;
	sub.f32 	%f912, %f75, %f1182;
	fma.rn.f32 	%f913, %f912, 0f3BBB989D, 0f3F000000;
	cvt.sat.f32.f32 	%f914, %f913;
	fma.rm.f32 	%f915, %f914, %f276, %f275;
	add.f32 	%f916, %f915, 0fCB40007F;
	neg.f32 	%f917, %f916;
	fma.rn.f32 	%f918, %f912, 0f3FB8AA3B, %f917;
	fma.rn.f32 	%f919, %f912, 0f32A57060, %f918;
	mov.b32 	%r254, %f915;
	shl.b32 	%r255, %r254, 23;
	mov.b32 	%f920, %r255;
	ex2.approx.ftz.f32 	%f921, %f919;
	fma.rn.f32 	%f922, %f921, %f920, %f911;
	sub.f32 	%f923, %f76, %f1182;
	fma.rn.f32 	%f924, %f923, 0f3BBB989D, 0f3F000000;
	cvt.sat.f32.f32 	%f925, %f924;
	fma.rm.f32 	%f926, %f925, %f276, %f275;
	add.f32 	%f927, %f926, 0fCB40007F;
	neg.f32 	%f928, %f927;
	fma.rn.f32 	%f929, %f923, 0f3FB8AA3B, %f928;
	fma.rn.f32 	%f930, %f923, 0f32A57060, %f929;
	mov.b32 	%r256, %f926;
	shl.b32 	%r257, %r256, 23;
	mov.b32 	%f931, %r257;
	ex2.approx.ftz.f32 	%f932, %f930;
	fma.rn.f32 	%f933, %f932, %f931, %f922;
	sub.f32 	%f934, %f77, %f1182;
	fma.rn.f32 	%f935, %f934, 0f3BBB989D, 0f3F000000;
	cvt.sat.f32.f32 	%f936, %f935;
	fma.rm.f32 	%f937, %f936, %f276, %f275;
	add.f32 	%f938, %f937, 0fCB40007F;
	neg.f32 	%f939, %f938;
	fma.rn.f32 	%f940, %f934, 0f3FB8AA3B, %f939;
	fma.rn.f32 	%f941, %f934, 0f32A57060, %f940;
	mov.b32 	%r258, %f937;
	shl.b32 	%r259, %r258, 23;
	mov.b32 	%f942, %r259;
	ex2.approx.ftz.f32 	%f943, %f941;
	fma.rn.f32 	%f944, %f943, %f942, %f933;
	sub.f32 	%f945, %f78, %f1182;
	fma.rn.f32 	%f946, %f945, 0f3BBB989D, 0f3F000000;
	cvt.sat.f32.f32 	%f947, %f946;
	fma.rm.f32 	%f948, %f947, %f276, %f275;
	add.f32 	%f949, %f948, 0fCB40007F;
	neg.f32 	%f950, %f949;
	fma.rn.f32 	%f951, %f945, 0f3FB8AA3B, %f950;
	fma.rn.f32 	%f952, %f945, 0f32A57060, %f951;
	mov.b32 	%r260, %f948;
	shl.b32 	%r261, %r260, 23;
	mov.b32 	%f953, %r261;
	ex2.approx.ftz.f32 	%f954, %f952;
	fma.rn.f32 	%f955, %f954, %f953, %f944;
	sub.f32 	%f956, %f79, %f1182;
	fma.rn.f32 	%f957, %f956, 0f3BBB989D, 0f3F000000;
	cvt.sat.f32.f32 	%f958, %f957;
	fma.rm.f32 	%f959, %f958, %f276, %f275;
	add.f32 	%f960, %f959, 0fCB40007F;
	neg.f32 	%f961, %f960;
	fma.rn.f32 	%f962, %f956, 0f3FB8AA3B, %f961;
	fma.rn.f32 	%f963, %f956, 0f32A57060, %f962;
	mov.b32 	%r262, %f959;
	shl.b32 	%r263, %r262, 23;
	mov.b32 	%f964, %r263;
	ex2.approx.ftz.f32 	%f965, %f963;
	fma.rn.f32 	%f966, %f965, %f964, %f955;
	sub.f32 	%f967, %f80, %f1182;
	fma.rn.f32 	%f968, %f967, 0f3BBB989D, 0f3F000000;
	cvt.sat.f32.f32 	%f969, %f968;
	fma.rm.f32 	%f970, %f969, %f276, %f275;
	add.f32 	%f971, %f970, 0fCB40007F;
	neg.f32 	%f972, %f971;
	fma.rn.f32 	%f973, %f967, 0f3FB8AA3B, %f972;
	fma.rn.f32 	%f974, %f967, 0f32A57060, %f973;
	mov.b32 	%r264, %f970;
	shl.b32 	%r265, %r264, 23;
	mov.b32 	%f975, %r265;
	ex2.approx.ftz.f32 	%f976, %f974;
	fma.rn.f32 	%f1181, %f976, %f975, %f966;
$L__BB0_70:
	ld.param.u32 	%r297, [_Z30flash_attention_forward_kernelPKfS0_S0_PfS1_iiiifb_param_7];
	bar.sync 	0;
	add.s32 	%r329, %r329, 64;
	setp.lt.s32 	%p49, %r329, %r297;
	mov.f32 	%f1171, %f1182;
	@%p49 bra 	$L__BB0_18;
$L__BB0_71:
	ld.param.u32 	%r320, [_Z30flash_attention_forward_kernelPKfS0_S0_PfS1_iiiifb_param_8];
	mov.u32 	%r79, %tid.x;
	setp.ge.s32 	%p50, %r79, %r320;
	@%p50 bra 	$L__BB0_74;
	ld.param.u64 	%rd69, [_Z30flash_attention_forward_kernelPKfS0_S0_PfS1_iiiifb_param_3];
	mov.u32 	%r80, %ntid.x;
	cvta.to.global.u64 	%rd11, %rd69;
	rcp.rn.f32 	%f91, %f1181;
	mov.u32 	%r346, %r79;
$L__BB0_73:
	ld.param.u32 	%r321, [_Z30flash_attention_forward_kernelPKfS0_S0_PfS1_iiiifb_param_8];
	add.s32 	%r286, %r346, %r19;
	mul.wide.s32 	%rd60, %r346, 4;
	add.s64 	%rd61, %rd1, %rd60;
	ld.local.f32 	%f1145, [%rd61];
	mul.f32 	%f1146, %f91, %f1145;
	mul.wide.s32 	%rd62, %r286, 4;
	add.s64 	%rd63, %rd11, %rd62;
	st.global.f32 	[%rd63], %f1146;
	add.s32 	%r346, %r346, %r80;
	setp.lt.s32 	%p51, %r346, %r321;
	@%p51 bra 	$L__BB0_73;
$L__BB0_74:
	setp.ne.s32 	%p52, %r79, 0;
	@%p52 bra 	$L__BB0_76;
	ld.param.u32 	%r298, [_Z30flash_attention_forward_kernelPKfS0_S0_PfS1_iiiifb_param_7];
	ld.param.u64 	%rd70, [_Z30flash_attention_forward_kernelPKfS0_S0_PfS1_iiiifb_param_4];
	setp.lt.f32 	%p53, %f1181, 0f00800000;
	mul.f32 	%f1147, %f1181, 0f4B000000;
	selp.f32 	%f1148, %f1147, %f1181, %p53;
	selp.f32 	%f1149, 0fC1B80000, 0f00000000, %p53;
	mov.b32 	%r287, %f1148;
	add.s32 	%r288, %r287, -1059760811;
	and.b32  	%r289, %r288, -8388608;
	sub.s32 	%r290, %r287, %r289;
	mov.b32 	%f1150, %r290;
	cvt.rn.f32.s32 	%f1151, %r289;
	fma.rn.f32 	%f1152, %f1151, 0f34000000, %f1149;
	add.f32 	%f1153, %f1150, 0fBF800000;
	fma.rn.f32 	%f1154, %f1153, 0fBE055027, 0f3E1039F6;
	fma.rn.f32 	%f1155, %f1154, %f1153, 0fBDF8CDCC;
	fma.rn.f32 	%f1156, %f1155, %f1153, 0f3E0F2955;
	fma.rn.f32 	%f1157, %f1156, %f1153, 0fBE2AD8B9;
	fma.rn.f32 	%f1158, %f1157, %f1153, 0f3E4CED0B;
	fma.rn.f32 	%f1159, %f1158, %f1153, 0fBE7FFF22;
	fma.rn.f32 	%f1160, %f1159, %f1153, 0f3EAAAA78;
	fma.rn.f32 	%f1161, %f1160, %f1153, 0fBF000000;
	mul.f32 	%f1162, %f1153, %f1161;
	fma.rn.f32 	%f1163, %f1162, %f1153, %f1153;
	fma.rn.f32 	%f1164, %f1152, 0f3F317218, %f1163;
	setp.gt.u32 	%p54, %r287, 2139095039;
	fma.rn.f32 	%f1165, %f1148, 0f7F800000, 0f7F800000;
	selp.f32 	%f1166, %f1165, %f1164, %p54;
	setp.eq.f32 	%p55, %f1148, 0f00000000;
	selp.f32 	%f1167, 0fFF800000, %f1166, %p55;
	add.f32 	%f1168, %f1182, %f1167;
	mov.u32 	%r291, %ctaid.y;
	mov.u32 	%r292, %ctaid.x;
	mad.lo.s32 	%r293, %r298, %r291, %r292;
	cvta.to.global.u64 	%rd64, %rd70;
	mul.wide.u32 	%rd65, %r293, 4;
	add.s64 	%rd66, %rd64, %rd65;
	st.global.f32 	[%rd66], %f1168;
$L__BB0_76:
	ret;

}
	// .globl	_Z23final_projection_kernelPKfPfi
.visible .entry _Z23final_projection_kernelPKfPfi(
	.param .u64 .ptr .align 1 _Z23final_projection_kernelPKfPfi_param_0,
	.param .u64 .ptr .align 1 _Z23final_projection_kernelPKfPfi_param_1,
	.param .u32 _Z23final_projection_kernelPKfPfi_param_2
)
{
	.reg .pred 	%p<2>;
	.reg .b32 	%r<6>;
	.reg .b32 	%f<2>;
	.reg .b64 	%rd<8>;

	ld.param.u64 	%rd1, [_Z23final_projection_kernelPKfPfi_param_0];
	ld.param.u64 	%rd2, [_Z23final_projection_kernelPKfPfi_param_1];
	ld.param.u32 	%r2, [_Z23final_projection_kernelPKfPfi_param_2];
	mov.u32 	%r3, %ctaid.x;
	mov.u32 	%r4, %ntid.x;
	mov.u32 	%r5, %tid.x;
	mad.lo.s32 	%r1, %r3, %r4, %r5;
	setp.ge.s32 	%p1, %r1, %r2;
	@%p1 bra 	$L__BB1_2;
	cvta.to.global.u64 	%rd3, %rd1;
	cvta.to.global.u64 	%rd4, %rd2;
	mul.wide.s32 	%rd5, %r1, 4;
	add.s64 	%rd6, %rd3, %rd5;
	ld.global.f32 	%f1, [%rd6];
	add.s64 	%rd7, %rd4, %rd5;
	st.global.f32 	[%rd7], %f1;
$L__BB1_2:
	ret;

}


// ===== COMPILED SASS (sm_100) =====

	.target	sm_100

	.elftype	@"ET_EXEC"


//--------------------- .note.nv.tkinfo           --------------------------
	.section	.note.nv.tkinfo,"",@"SHT_NOTE"
	.sectionflags	@"SHF_NOTE_NV_TKINFO"
	.tkinfo
        /*0018*/ 	.word	0x00000002
        /*0030*/ 	.string	""
        /*0030*/ 	.string	"ptxas"
        /*0030*/ 	.string	"Cuda compilation tools, release 13.0, V13.0.88"
        /*0030*/ 	.string	"Build cuda_13.0.r13.0/compiler.36424714_0"
        /*0030*/ 	.string	"-arch sm_100 -m 64 "



//--------------------- .note.nv.cuinfo           --------------------------
	.section	.note.nv.cuinfo,"",@"SHT_NOTE"
	.sectionflags	@"SHF_NOTE_NV_CUINFO"
        /*0018*/ 	.short	0x0002
        /*001a*/ 	.short	0x0064
        /*001c*/ 	.short	0x0082
	.zero		2


//--------------------- .nv.info                  --------------------------
	.section	.nv.info,"",@"SHT_CUDA_INFO"
	.align	4


	//----- nvinfo : EIATTR_REGCOUNT
	.align		4
        /*0000*/ 	.byte	0x04, 0x2f
        /*0002*/ 	.short	(.L_1 - .L_0)
	.align		4
.L_0:
        /*0004*/ 	.word	index@(_Z30flash_attention_forward_kernelPKfS0_S0_PfS1_iiiifb)
        /*0008*/ 	.word	0x00000050


	//----- nvinfo : EIATTR_FRAME_SIZE
	.align		4
.L_1:
        /*000c*/ 	.byte	0x04, 0x11
        /*000e*/ 	.short	(.L_3 - .L_2)
	.align		4
.L_2:
        /*0010*/ 	.word	index@($__internal_0_$__cuda_sm20_rcp_rn_f32_slowpath)
        /*0014*/ 	.word	0x00000300


	//----- nvinfo : EIATTR_FRAME_SIZE
	.align		4
.L_3:
        /*0018*/ 	.byte	0x04, 0x11
        /*001a*/ 	.short	(.L_5 - .L_4)
	.align		4
.L_4:
        /*001c*/ 	.word	index@(_Z30flash_attention_forward_kernelPKfS0_S0_PfS1_iiiifb)
        /*0020*/ 	.word	0x00000300


	//----- nvinfo : EIATTR_REGCOUNT
	.align		4
.L_5:
        /*0024*/ 	.byte	0x04, 0x2f
        /*0026*/ 	.short	(.L_7 - .L_6)
	.align		4
.L_6:
        /*0028*/ 	.word	index@(_Z23final_projection_kernelPKfPfi)
        /*002c*/ 	.word	0x0000000a


	//----- nvinfo : EIATTR_FRAME_SIZE
	.align		4
.L_7:
        /*0030*/ 	.byte	0x04, 0x11
        /*0032*/ 	.short	(.L_9 - .L_8)
	.align		4
.L_8:
        /*0034*/ 	.word	index@(_Z23final_projection_kernelPKfPfi)
        /*0038*/ 	.word	0x00000000


	//----- nvinfo : EIATTR_MIN_STACK_SIZE
	.align		4
.L_9:
        /*003c*/ 	.byte	0x04, 0x12
        /*003e*/ 	.short	(.L_11 - .L_10)
	.align		4
.L_10:
        /*0040*/ 	.word	index@(_Z23final_projection_kernelPKfPfi)
        /*0044*/ 	.word	0x00000000


	//----- nvinfo : EIATTR_MIN_STACK_SIZE
	.align		4
.L_11:
        /*0048*/ 	.byte	0x04, 0x12
        /*004a*/ 	.short	(.L_13 - .L_12)
	.align		4
.L_12:
        /*004c*/ 	.word	index@(_Z30flash_attention_forward_kernelPKfS0_S0_PfS1_iiiifb)
        /*0050*/ 	.word	0x00000300
.L_13:


//--------------------- .nv.compat                --------------------------
	.section	.nv.compat,"",@"SHT_CUDA_COMPAT_INFO"
	.align	4
        /*0000*/ 	.byte	0x02, 0x09, 0x00, 0x00, 0x02, 0x02, 0x01, 0x00, 0x02, 0x05, 0x05, 0x00, 0x03, 0x07, 0x01, 0x01
        /*0010*/ 	.byte	0x02, 0x03, 0x00, 0x00, 0x02, 0x06, 0x01, 0x00, 0x04, 0x0b, 0x08, 0x00, 0x01, 0x00, 0x00, 0x00
        /*0020*/ 	.byte	0x00, 0x00, 0x00, 0x00


//--------------------- .nv.info._Z23final_projection_kernelPKfPfi --------------------------
	.section	.nv.info._Z23final_projection_kernelPKfPfi,"",@"SHT_CUDA_INFO"
	.sectionflags	@""
	.align	4


	//----- nvinfo : EIATTR_CUDA_API_VERSION
	.align		4
        /*0000*/ 	.byte	0x04, 0x37
        /*0002*/ 	.short	(.L_15 - .L_14)
.L_14:
        /*0004*/ 	.word	0x00000082


	//----- nvinfo : EIATTR_KPARAM_INFO
	.align		4
.L_15:
        /*0008*/ 	.byte	0x04, 0x17
        /*000a*/ 	.short	(.L_17 - .L_16)
.L_16:
        /*000c*/ 	.word	0x00000000
        /*0010*/ 	.short	0x0002
        /*0012*/ 	.short	0x0010
        /*0014*/ 	.byte	0x00, 0xf0, 0x11, 0x00


	//----- nvinfo : EIATTR_KPARAM_INFO
	.align		4
.L_17:
        /*0018*/ 	.byte	0x04, 0x17
        /*001a*/ 	.short	(.L_19 - .L_18)
.L_18:
        /*001c*/ 	.word	0x00000000
        /*0020*/ 	.short	0x0001
        /*0022*/ 	.short	0x0008
        /*0024*/ 	.byte	0x00, 0xf5, 0x21, 0x00


	//----- nvinfo : EIATTR_KPARAM_INFO
	.align		4
.L_19:
        /*0028*/ 	.byte	0x04, 0x17
        /*002a*/ 	.short	(.L_21 - .L_20)
.L_20:
        /*002c*/ 	.word	0x00000000
        /*0030*/ 	.short	0x0000
        /*0032*/ 	.short	0x0000
        /*0034*/ 	.byte	0x00, 0xf5, 0x21, 0x00


	//----- nvinfo : EIATTR_SPARSE_MMA_MASK
	.align		4
.L_21:
        /*0038*/ 	.byte	0x03, 0x50
        /*003a*/ 	.short	0x0000


	//----- nvinfo : EIATTR_MAXREG_COUNT
	.align		4
        /*003c*/ 	.byte	0x03, 0x1b
        /*003e*/ 	.short	0x00ff


	//----- nvinfo : EIATTR_MERCURY_ISA_VERSION
	.align		4
        /*0040*/ 	.byte	0x03, 0x5f
        /*0042*/ 	.short	0x0101


	//----- nvinfo : EIATTR_VRC_CTA_INIT_COUNT
	.align		4
        /*0044*/ 	.byte	0x02, 0x4a
	.zero		1
	.zero		1


	//----- nvinfo : EIATTR_EXIT_INSTR_OFFSETS
	.align		4
        /*0048*/ 	.byte	0x04, 0x1c
        /*004a*/ 	.short	(.L_23 - .L_22)


	//   ....[0]....
.L_22:
        /*004c*/ 	.word	0x00000070


	//   ....[1]....
        /*0050*/ 	.word	0x000000f0


	//----- nvinfo : EIATTR_CBANK_PARAM_SIZE
	.align		4
.L_23:
        /*0054*/ 	.byte	0x03, 0x19
        /*0056*/ 	.short	0x0014


	//----- nvinfo : EIATTR_PARAM_CBANK
	.align		4
        /*0058*/ 	.byte	0x04, 0x0a
        /*005a*/ 	.short	(.L_25 - .L_24)
	.align		4
.L_24:
        /*005c*/ 	.word	index@(.nv.constant0._Z23final_projection_kernelPKfPfi)
        /*0060*/ 	.short	0x0380
        /*0062*/ 	.short	0x0014


	//----- nvinfo : EIATTR_SW_WAR
	.align		4
.L_25:
        /*0064*/ 	.byte	0x04, 0x36
        /*0066*/ 	.short	(.L_27 - .L_26)
.L_26:
        /*0068*/ 	.word	0x00000008
.L_27:


//--------------------- .nv.info._Z30flash_attention_forward_kernelPKfS0_S0_PfS1_iiiifb --------------------------
	.section	.nv.info._Z30flash_attention_forward_kernelPKfS0_S0_PfS1_iiiifb,"",@"SHT_CUDA_INFO"
	.sectionflags	@""
	.align	4


	//----- nvinfo : EIATTR_CUDA_API_VERSION
	.align		4
        /*0000*/ 	.byte	0x04, 0x37
        /*0002*/ 	.short	(.L_29 - .L_28)
.L_28:
        /*0004*/ 	.word	0x00000082


	//----- nvinfo : EIATTR_KPARAM_INFO
	.align		4
.L_29:
        /*0008*/ 	.byte	0x04, 0x17
        /*000a*/ 	.short	(.L_31 - .L_30)
.L_30:
        /*000c*/ 	.word	0x00000000
        /*0010*/ 	.short	0x000a
        /*0012*/ 	.short	0x003c
        /*0014*/ 	.byte	0x00, 0xf0, 0x05, 0x00


	//----- nvinfo : EIATTR_KPARAM_INFO
	.align		4
.L_31:
        /*0018*/ 	.byte	0x04, 0x17
        /*001a*/ 	.short	(.L_33 - .L_32)
.L_32:
        /*001c*/ 	.word	0x00000000
        /*0020*/ 	.short	0x0009
        /*0022*/ 	.short	0x0038
        /*0024*/ 	.byte	0x00, 0xf0, 0x11, 0x00


	//----- nvinfo : EIATTR_KPARAM_INFO
	.align		4
.L_33:
        /*0028*/ 	.byte	0x04, 0x17
        /*002a*/ 	.short	(.L_35 - .L_34)
.L_34:
        /*002c*/ 	.word	0x00000000
        /*0030*/ 	.short	0x0008
        /*0032*/ 	.short	0x0034
        /*0034*/ 	.byte	0x00, 0xf0, 0x11, 0x00


	//----- nvinfo : EIATTR_KPARAM_INFO
	.align		4
.L_35:
        /*0038*/ 	.byte	0x04, 0x17
        /*003a*/ 	.short	(.L_37 - .L_36)
.L_36:
        /*003c*/ 	.word	0x00000000
        /*0040*/ 	.short	0x0007
        /*0042*/ 	.short	0x0030
        /*0044*/ 	.byte	0x00, 0xf0, 0x11, 0x00


	//----- nvinfo : EIATTR_KPARAM_INFO
	.align		4
.L_37:
        /*0048*/ 	.byte	0x04, 0x17
        /*004a*/ 	.short	(.L_39 - .L_38)
.L_38:
        /*004c*/ 	.word	0x00000000
        /*0050*/ 	.short	0x0006
        /*0052*/ 	.short	0x002c
        /*0054*/ 	.byte	0x00, 0xf0, 0x11, 0x00


	//----- nvinfo : EIATTR_KPARAM_INFO
	.align		4
.L_39:
        /*0058*/ 	.byte	0x04, 0x17
        /*005a*/ 	.short	(.L_41 - .L_40)
.L_40:
        /*005c*/ 	.word	0x00000000
        /*0060*/ 	.short	0x0005
        /*0062*/ 	.short	0x0028
        /*0064*/ 	.byte	0x00, 0xf0, 0x11, 0x00


	//----- nvinfo : EIATTR_KPARAM_INFO
	.align		4
.L_41:
        /*0068*/ 	.byte	0x04, 0x17
        /*006a*/ 	.short	(.L_43 - .L_42)
.L_42:
        /*006c*/ 	.word	0x00000000
        /*0070*/ 	.short	0x0004
        /*0072*/ 	.short	0x0020
        /*0074*/ 	.byte	0x00, 0xf5, 0x21, 0x00


	//----- nvinfo : EIATTR_KPARAM_INFO
	.align		4
.L_43:
        /*0078*/ 	.byte	0x04, 0x17
        /*007a*/ 	.short	(.L_45 - .L_44)
.L_44:
        /*007c*/ 	.word	0x00000000
        /*0080*/ 	.short	0x0003
        /*0082*/ 	.short	0x0018
        /*0084*/ 	.byte	0x00, 0xf5, 0x21, 0x00


	//----- nvinfo : EIATTR_KPARAM_INFO
	.align		4
.L_45:
        /*0088*/ 	.byte	0x04, 0x17
        /*008a*/ 	.short	(.L_47 - .L_46)
.L_46:
        /*008c*/ 	.word	0x00000000
        /*0090*/ 	.short	0x0002
        /*0092*/ 	.short	0x0010
        /*0094*/ 	.byte	0x00, 0xf5, 0x21, 0x00


	//----- nvinfo : EIATTR_KPARAM_INFO
	.align		4
.L_47:
        /*0098*/ 	.byte	0x04, 0x17
        /*009a*/ 	.short	(.L_49 - .L_48)
.L_48:
        /*009c*/ 	.word	0x00000000
        /*00a0*/ 	.short	0x0001
        /*00a2*/ 	.short	0x0008
        /*00a4*/ 	.byte	0x00, 0xf5, 0x21, 0x00


	//----- nvinfo : EIATTR_KPARAM_INFO
	.align		4
.L_49:
        /*00a8*/ 	.byte	0x04, 0x17
        /*00aa*/ 	.short	(.L_51 - .L_50)
.L_50:
        /*00ac*/ 	.word	0x00000000
        /*00b0*/ 	.short	0x0000
        /*00b2*/ 	.short	0x0000
        /*00b4*/ 	.byte	0x00, 0xf5, 0x21, 0x00


	//----- nvinfo : EIATTR_SPARSE_MMA_MASK
	.align		4
.L_51:
        /*00b8*/ 	.byte	0x03, 0x50
        /*00ba*/ 	.short	0x0000


	//----- nvinfo : EIATTR_MAXREG_COUNT
	.align		4
        /*00bc*/ 	.byte	0x03, 0x1b
        /*00be*/ 	.short	0x00ff


	//----- nvinfo : EIATTR_NUM_BARRIERS
	.align		4
        /*00c0*/ 	.byte	0x02, 0x4c
        /*00c2*/ 	.byte	0x01
	.zero		1


	//----- nvinfo : EIATTR_MERCURY_ISA_VERSION
	.align		4
        /*00c4*/ 	.byte	0x03, 0x5f
        /*00c6*/ 	.short	0x0101


	//----- nvinfo : EIATTR_VRC_CTA_INIT_COUNT
	.align		4
        /*00c8*/ 	.byte	0x02, 0x4a
	.zero		1
	.zero		1


	//----- nvinfo : EIATTR_EXIT_INSTR_OFFSETS
	.align		4
        /*00cc*/ 	.byte	0x04, 0x1c
        /*00ce*/ 	.short	(.L_53 - .L_52)


	//   ....[0]....
.L_52:
        /*00d0*/ 	.word	0x00004fc0


	//   ....[1]....
        /*00d4*/ 	.word	0x000051f0


	//----- nvinfo : EIATTR_CRS_STACK_SIZE
	.align		4
.L_53:
        /*00d8*/ 	.byte	0x04, 0x1e
        /*00da*/ 	.short	(.L_55 - .L_54)
.L_54:
        /*00dc*/ 	.word	0x00000000


	//----- nvinfo : EIATTR_CBANK_PARAM_SIZE
	.align		4
.L_55:
        /*00e0*/ 	.byte	0x03, 0x19
        /*00e2*/ 	.short	0x003d


	//----- nvinfo : EIATTR_PARAM_CBANK
	.align		4
        /*00e4*/ 	.byte	0x04, 0x0a
        /*00e6*/ 	.short	(.L_57 - .L_56)
	.align		4
.L_56:
        /*00e8*/ 	.word	index@(.nv.constant0._Z30flash_attention_forward_kernelPKfS0_S0_PfS1_iiiifb)
        /*00ec*/ 	.short	0x0380
        /*00ee*/ 	.short	0x003d


	//----- nvinfo : EIATTR_SW_WAR
	.align		4
.L_57:
        /*00f0*/ 	.byte	0x04, 0x36
        /*00f2*/ 	.short	(.L_59 - .L_58)
.L_58:
        /*00f4*/ 	.word	0x00000008
.L_59:


//--------------------- .nv.callgraph             --------------------------
	.section	.nv.callgraph,"",@"SHT_CUDA_CALLGRAPH"
	.align	4
	.sectionentsize	8
	.align		4
        /*0000*/ 	.word	0x00000000
	.align		4
        /*0004*/ 	.word	0xffffffff
	.align		4
        /*0008*/ 	.word	0x00000000
	.align		4
        /*000c*/ 	.word	0xfffffffe
	.align		4
        /*0010*/ 	.word	0x00000000
	.align		4
        /*0014*/ 	.word	0xfffffffd
	.align		4
        /*0018*/ 	.word	0x00000000
	.align		4
        /*001c*/ 	.word	0xfffffffc


//--------------------- .text._Z23final_projection_kernelPKfPfi --------------------------
	.section	.text._Z23final_projection_kernelPKfPfi,"ax",@progbits
	.align	128
        .global         _Z23final_projection_kernelPKfPfi
        .type           _Z23final_projection_kernelPKfPfi,@function
        .size           _Z23final_projection_kernelPKfPfi,(.L_x_45 - _Z23final_projection_kernelPKfPfi)
        .other          _Z23final_projection_kernelPKfPfi,@"STO_CUDA_ENTRY STV_DEFAULT"
_Z23final_projection_kernelPKfPfi:
.text._Z23final_projection_kernelPKfPfi:
[----:B------:R-:W-:Y:S01]  /*0000*/  LDC R1, c[0x0][0x37c] ;  /* 0x0000df00ff017b82 */ /* 0x000fe20000000800 */
[----:B------:R-:W0:Y:S07]  /*0010*/  S2R R0, SR_TID.X ;  /* 0x0000000000007919 */ /* 0x000e2e0000002100 */
[----:B------:R-:W0:Y:S01]  /*0020*/  S2UR UR4, SR_CTAID.X ;  /* 0x00000000000479c3 */ /* 0x000e220000002500 */
[----:B------:R-:W1:Y:S07]  /*0030*/  LDCU UR5, c[0x0][0x390] ;  /* 0x00007200ff0577ac */ /* 0x000e6e0008000800 */
[----:B------:R-:W0:Y:S02]  /*0040*/  LDC R7, c[0x0][0x360] ;  /* 0x0000d800ff077b82 */ /* 0x000e240000000800 */
[----:B0-----:R-:W-:-:S05]  /*0050*/  IMAD R7, R7, UR4, R0 ;  /* 0x0000000407077c24 */ /* 0x001fca000f8e0200 */
[----:B-1----:R-:W-:-:S13]  /*0060*/  ISETP.GE.AND P0, PT, R7, UR5, PT ;  /* 0x0000000507007c0c */ /* 0x002fda000bf06270 */
[----:B------:R-:W-:Y:S05]  /*0070*/  @P0 EXIT ;  /* 0x000000000000094d */ /* 0x000fea0003800000 */
[----:B------:R-:W0:Y:S01]  /*0080*/  LDC.64 R2, c[0x0][0x380] ;  /* 0x0000e000ff027b82 */ /* 0x000e220000000a00 */
[----:B------:R-:W1:Y:S07]  /*0090*/  LDCU.64 UR4, c[0x0][0x358] ;  /* 0x00006b00ff0477ac */ /* 0x000e6e0008000a00 */
[----:B------:R-:W2:Y:S01]  /*00a0*/  LDC.64 R4, c[0x0][0x388] ;  /* 0x0000e200ff047b82 */ /* 0x000ea20000000a00 */
[----:B0-----:R-:W-:-:S06]  /*00b0*/  IMAD.WIDE R2, R7, 0x4, R2 ;  /* 0x0000000407027825 */ /* 0x001fcc00078e0202 */
[----:B-1----:R-:W3:Y:S01]  /*00c0*/  LDG.E R3, desc[UR4][R2.64] ;  /* 0x0000000402037981 */ /* 0x002ee2000c1e1900 */
[----:B--2---:R-:W-:-:S05]  /*00d0*/  IMAD.WIDE R4, R7, 0x4, R4 ;  /* 0x0000000407047825 */ /* 0x004fca00078e0204 */
[----:B---3--:R-:W-:Y:S01]  /*00e0*/  STG.E desc[UR4][R4.64], R3 ;  /* 0x0000000304007986 */ /* 0x008fe2000c101904 */
[----:B------:R-:W-:Y:S05]  /*00f0*/  EXIT ;  /* 0x000000000000794d */ /* 0x000fea0003800000 */
.L_x_0:
[----:B------:R-:W-:-:S00]  /*0100*/  BRA `(.L_x_0) ;  /* 0xfffffffc00fc7947 */ /* 0x000fc0000383ffff */
[----:B------:R-:W-:-:S00]  /*0110*/  NOP ;  /* 0x0000000000007918 */ /* 0x000fc00000000000 */
        /* <DEDUP_REMOVED lines=14> */
.L_x_45:


//--------------------- .text._Z30flash_attention_forward_kernelPKfS0_S0_PfS1_iiiifb --------------------------
	.section	.text._Z30flash_attention_forward_kernelPKfS0_S0_PfS1_iiiifb,"ax",@progbits
	.align	128
        .global         _Z30flash_attention_forward_kernelPKfS0_S0_PfS1_iiiifb
        .type           _Z30flash_attention_forward_kernelPKfS0_S0_PfS1_iiiifb,@function
        .size           _Z30flash_attention_forward_kernelPKfS0_S0_PfS1_iiiifb,(.L_x_44 - _Z30flash_attention_forward_kernelPKfS0_S0_PfS1_iiiifb)
        .other          _Z30flash_attention_forward_kernelPKfS0_S0_PfS1_iiiifb,@"STO_CUDA_ENTRY STV_DEFAULT"
_Z30flash_attention_forward_kernelPKfS0_S0_PfS1_iiiifb:
.text._Z30flash_attention_forward_kernelPKfS0_S0_PfS1_iiiifb:
[----:B------:R-:W0:Y:S01]  /*0000*/  LDC R1, c[0x0][0x37c] ;  /* 0x0000df00ff017b82 */ /* 0x000e220000000800 */
[----:B------:R-:W1:Y:S01]  /*0010*/  LDCU UR10, c[0x0][0x3b0] ;  /* 0x00007600ff0a77ac */ /* 0x000e620008000800 */
[----:B------:R-:W2:Y:S01]  /*0020*/  S2R R4, SR_CTAID.X ;  /* 0x0000000000047919 */ /* 0x000ea20000002500 */
[----:B0-----:R-:W-:Y:S01]  /*0030*/  IADD3 R1, PT, PT, R1, -0x300, RZ ;  /* 0xfffffd0001017810 */ /* 0x001fe20007ffe0ff */
[----:B------:R-:W0:Y:S03]  /*0040*/  LDCU UR22, c[0x0][0x3b4] ;  /* 0x00007680ff1677ac */ /* 0x000e260008000800 */
[C---:B------:R-:W-:Y:S02]  /*0050*/  R2UR UR11, R1.reuse ;  /* 0x00000000010b72ca */ /* 0x040fe400000e0000 */
[----:B------:R-:W-:Y:S01]  /*0060*/  R2UR UR16, R1 ;  /* 0x00000000011072ca */ /* 0x000fe200000e0000 */
[----:B------:R-:W3:Y:S01]  /*0070*/  LDCU.64 UR14, c[0x0][0x358] ;  /* 0x00006b00ff0e77ac */ /* 0x000ee20008000a00 */
[----:B-1----:R-:W-:Y:S01]  /*0080*/  MOV R0, UR10 ;  /* 0x0000000a00007c02 */ /* 0x002fe20008000f00 */
[----:B------:R-:W-:-:S02]  /*0090*/  UISETP.NE.AND UP0, UPT, UR10, URZ, UPT ;  /* 0x000000ff0a00728c */ /* 0x000fc4000bf05270 */
[----:B------:R-:W-:Y:S01]  /*00a0*/  ULOP3.LUT UR6, URZ, UR10, URZ, 0x33, !UPT ;  /* 0x0000000aff067292 */ /* 0x000fe2000f8e33ff */
[----:B------:R-:W-:Y:S01]  /*00b0*/  IABS R6, R0 ;  /* 0x0000000000067213 */ /* 0x000fe20000000000 */
[----:B0-----:R-:W-:-:S03]  /*00c0*/  UISETP.GE.AND UP1, UPT, UR22, 0x1, UPT ;  /* 0x000000011600788c */ /* 0x001fc6000bf26270 */
[----:B------:R-:W0:Y:S01]  /*00d0*/  I2F.RP R0, R6 ;  /* 0x0000000600007306 */ /* 0x000e220000209400 */
[----:B--2---:R-:W-:-:S07]  /*00e0*/  IABS R7, R4 ;  /* 0x0000000400077213 */ /* 0x004fce0000000000 */
[----:B0-----:R-:W0:Y:S02]  /*00f0*/  MUFU.RCP R0, R0 ;  /* 0x0000000000007308 */ /* 0x001e240000001000 */
[----:B0-----:R-:W-:-:S06]  /*0100*/  IADD3 R2, PT, PT, R0, 0xffffffe, RZ ;  /* 0x0ffffffe00027810 */ /* 0x001fcc0007ffe0ff */
[----:B------:R0:W1:Y:S02]  /*0110*/  F2I.FTZ.U32.TRUNC.NTZ R3, R2 ;  /* 0x0000000200037305 */ /* 0x000064000021f000 */
[----:B0-----:R-:W-:Y:S01]  /*0120*/  HFMA2 R2, -RZ, RZ, 0, 0 ;  /* 0x00000000ff027431 */ /* 0x001fe200000001ff */
[----:B-1----:R-:W-:-:S05]  /*0130*/  IADD3 R5, PT, PT, RZ, -R3, RZ ;  /* 0x80000003ff057210 */ /* 0x002fca0007ffe0ff */
[----:B------:R-:W-:-:S04]  /*0140*/  IMAD R5, R5, R6, RZ ;  /* 0x0000000605057224 */ /* 0x000fc800078e02ff */
[----:B------:R-:W-:Y:S01]  /*0150*/  IMAD.HI.U32 R3, R3, R5, R2 ;  /* 0x0000000503037227 */ /* 0x000fe200078e0002 */
[----:B------:R-:W-:-:S05]  /*0160*/  MOV R5, R7 ;  /* 0x0000000700057202 */ /* 0x000fca0000000f00 */
[----:B------:R-:W-:-:S05]  /*0170*/  IMAD.HI.U32 R0, R3, R5, RZ ;  /* 0x0000000503007227 */ /* 0x000fca00078e00ff */
[----:B------:R-:W-:-:S05]  /*0180*/  IADD3 R3, PT, PT, -R0, RZ, RZ ;  /* 0x000000ff00037210 */ /* 0x000fca0007ffe1ff */
[----:B------:R-:W-:-:S05]  /*0190*/  IMAD R3, R6, R3, R5 ;  /* 0x0000000306037224 */ /* 0x000fca00078e0205 */
[----:B------:R-:W-:-:S13]  /*01a0*/  ISETP.GT.U32.AND P0, PT, R6, R3, PT ;  /* 0x000000030600720c */ /* 0x000fda0003f04070 */
[----:B------:R-:W-:-:S04]  /*01b0*/  @!P0 IADD3 R3, PT, PT, R3, -R6, RZ ;  /* 0x8000000603038210 */ /* 0x000fc80007ffe0ff */
[----:B------:R-:W-:Y:S02]  /*01c0*/  ISETP.GT.U32.AND P1, PT, R6, R3, PT ;  /* 0x000000030600720c */ /* 0x000fe40003f24070 */
[----:B------:R-:W-:-:S04]  /*01d0*/  IADD3 R2, PT, PT, R3, -R6, RZ ;  /* 0x8000000603027210 */ /* 0x000fc80007ffe0ff */
[----:B------:R-:W-:Y:S02]  /*01e0*/  SEL R2, R2, R3, !P1 ;  /* 0x0000000302027207 */ /* 0x000fe40004800000 */
[----:B------:R-:W-:Y:S02]  /*01f0*/  ISETP.GE.AND P1, PT, R4, RZ, PT ;  /* 0x000000ff0400720c */ /* 0x000fe40003f26270 */
[----:B------:R-:W-:-:S13]  /*0200*/  R2UR UR7, R2 ;  /* 0x00000000020772ca */ /* 0x000fda00000e0000 */
[----:B------:R-:W-:-:S04]  /*0210*/  @!P1 IADD3 R2, PT, PT, RZ, -UR7, RZ ;  /* 0x80000007ff029c10 */ /* 0x000fc8000fffe0ff */
[----:B------:R-:W-:-:S13]  /*0220*/  @!P1 R2UR UR7, R2 ;  /* 0x00000000020792ca */ /* 0x000fda00000e0000 */
[----:B------:R-:W-:Y:S01]  /*0230*/  USEL UR7, UR6, UR7, !UP0 ;  /* 0x0000000706077287 */ /* 0x000fe2000c000000 */
[----:B---3--:R-:W-:Y:S11]  /*0240*/  BRA.U !UP1, `(.L_x_1) ;  /* 0x0000000109c47547 */ /* 0x008ff6000b800000 */
[----:B------:R-:W-:Y:S02]  /*0250*/  UISETP.GE.U32.AND UP2, UPT, UR22, 0x10, UPT ;  /* 0x000000101600788c */ /* 0x000fe4000bf46070 */
[----:B------:R-:W-:Y:S01]  /*0260*/  ULOP3.LUT UR8, UR22, 0xf, URZ, 0xc0, !UPT ;  /* 0x0000000f16087892 */ /* 0x000fe2000f8ec0ff */
[----:B------:R-:W-:-:S03]  /*0270*/  UMOV UR4, URZ ;  /* 0x000000ff00047c82 */ /* 0x000fc60008000000 */
[----:B------:R-:W-:-:S03]  /*0280*/  UISETP.NE.AND UP1, UPT, UR8, URZ, UPT ;  /* 0x000000ff0800728c */ /* 0x000fc6000bf25270 */
[----:B------:R-:W-:Y:S08]  /*0290*/  BRA.U !UP2, `(.L_x_2) ;  /* 0x000000010a287547 */ /* 0x000ff0000b800000 */
[----:B------:R-:W-:Y:S01]  /*02a0*/  ULOP3.LUT UR4, UR22, 0x7ffffff0, URZ, 0xc0, !UPT ;  /* 0x7ffffff016047892 */ /* 0x000fe2000f8ec0ff */
[----:B------:R-:W-:-:S11]  /*02b0*/  UMOV UR5, URZ ;  /* 0x000000ff00057c82 */ /* 0x000fd60008000000 */
.L_x_3:
[----:B------:R-:W-:Y:S02]  /*02c0*/  ULEA UR9, UR5, UR16, 0x2 ;  /* 0x0000001005097291 */ /* 0x000fe4000f8e10ff */
[----:B------:R-:W-:-:S04]  /*02d0*/  UIADD3 UR5, UPT, UPT, UR5, 0x10, URZ ;  /* 0x0000001005057890 */ /* 0x000fc8000fffe0ff */
[----:B------:R-:W-:-:S03]  /*02e0*/  UISETP.NE.AND UP2, UPT, UR5, UR4, UPT ;  /* 0x000000040500728c */ /* 0x000fc6000bf45270 */
[----:B------:R-:W-:Y:S04]  /*02f0*/  STL.128 [UR9], RZ ;  /* 0x000000ffff007987 */ /* 0x000fe80008100c09 */
[----:B------:R-:W-:Y:S04]  /*0300*/  STL.128 [UR9+0x10], RZ ;  /* 0x000010ffff007987 */ /* 0x000fe80008100c09 */
[----:B------:R-:W-:Y:S04]  /*0310*/  STL.128 [UR9+0x20], RZ ;  /* 0x000020ffff007987 */ /* 0x000fe80008100c09 */
[----:B------:R-:W-:Y:S01]  /*0320*/  STL.128 [UR9+0x30], RZ ;  /* 0x000030ffff007987 */ /* 0x000fe20008100c09 */
[----:B------:R-:W-:Y:S05]  /*0330*/  BRA.U UP2, `(.L_x_3) ;  /* 0xfffffffd02e07547 */ /* 0x000fea000b83ffff */
.L_x_2:
[----:B------:R-:W-:Y:S05]  /*0340*/  BRA.U !UP1, `(.L_x_1) ;  /* 0x0000000109847547 */ /* 0x000fea000b800000 */
[----:B------:R-:W-:Y:S02]  /*0350*/  UISETP.GE.U32.AND UP1, UPT, UR8, 0x8, UPT ;  /* 0x000000080800788c */ /* 0x000fe4000bf26070 */
[----:B------:R-:W-:-:S04]  /*0360*/  ULOP3.LUT UR5, UR22, 0x7, URZ, 0xc0, !UPT ;  /* 0x0000000716057892 */ /* 0x000fc8000f8ec0ff */
[----:B------:R-:W-:-:S03]  /*0370*/  UISETP.NE.AND UP2, UPT, UR5, URZ, UPT ;  /* 0x000000ff0500728c */ /* 0x000fc6000bf45270 */
[----:B------:R-:W-:Y:S08]  /*0380*/  BRA.U !UP1, `(.L_x_4) ;  /* 0x0000000109287547 */ /* 0x000ff0000b800000 */
[----:B------:R-:W-:Y:S02]  /*0390*/  ULEA UR8, UR4, UR16, 0x2 ;  /* 0x0000001004087291 */ /* 0x000fe4000f8e10ff */
[----:B------:R-:W-:-:S07]  /*03a0*/  UIADD3 UR4, UPT, UPT, UR4, 0x8, URZ ;  /* 0x0000000804047890 */ /* 0x000fce000fffe0ff */
[----:B------:R-:W-:Y:S04]  /*03b0*/  STL [UR8], RZ ;  /* 0x000000ffff007987 */ /* 0x000fe80008100808 */
[----:B------:R-:W-:Y:S04]  /*03c0*/  STL [UR8+0x4], RZ ;  /* 0x000004ffff007987 */ /* 0x000fe80008100808 */
[----:B------:R-:W-:Y:S04]  /*03d0*/  STL [UR8+0x8], RZ ;  /* 0x000008ffff007987 */ /* 0x000fe80008100808 */
[----:B------:R-:W-:Y:S04]  /*03e0*/  STL [UR8+0xc], RZ ;  /* 0x00000cffff007987 */ /* 0x000fe80008100808 */
[----:B------:R-:W-:Y:S04]  /*03f0*/  STL [UR8+0x10], RZ ;  /* 0x000010ffff007987 */ /* 0x000fe80008100808 */
[----:B------:R-:W-:Y:S04]  /*0400*/  STL [UR8+0x14], RZ ;  /* 0x000014ffff007987 */ /* 0x000fe80008100808 */
[----:B------:R-:W-:Y:S04]  /*0410*/  STL [UR8+0x18], RZ ;  /* 0x000018ffff007987 */ /* 0x000fe80008100808 */
[----:B------:R-:W-:Y:S01]  /*0420*/  STL [UR8+0x1c], RZ ;  /* 0x00001cffff007987 */ /* 0x000fe20008100808 */
.L_x_4:
[----:B------:R-:W-:Y:S05]  /*0430*/  BRA.U !UP2, `(.L_x_1) ;  /* 0x000000010a487547 */ /* 0x000fea000b800000 */
[----:B------:R-:W-:Y:S02]  /*0440*/  UISETP.GE.U32.AND UP1, UPT, UR5, 0x4, UPT ;  /* 0x000000040500788c */ /* 0x000fe4000bf26070 */
[----:B------:R-:W-:-:S04]  /*0450*/  ULOP3.LUT UR8, UR22, 0x3, URZ, 0xc0, !UPT ;  /* 0x0000000316087892 */ /* 0x000fc8000f8ec0ff */
[----:B------:R-:W-:-:S05]  /*0460*/  PLOP3.LUT P1, PT, PT, PT, UP1, 0x80, 0x8 ;  /* 0x000000000008781c */ /* 0x000fca0003f2f018 */
[----:B------:R-:W-:Y:S02]  /*0470*/  @UP1 ULEA UR5, UR4, UR16, 0x2 ;  /* 0x0000001004051291 */ /* 0x000fe4000f8e10ff */
[----:B------:R-:W-:Y:S02]  /*0480*/  @UP1 UIADD3 UR4, UPT, UPT, UR4, 0x4, URZ ;  /* 0x0000000404041890 */ /* 0x000fe4000fffe0ff */
[----:B------:R-:W-:-:S05]  /*0490*/  UISETP.NE.AND UP1, UPT, UR8, URZ, UPT ;  /* 0x000000ff0800728c */ /* 0x000fca000bf25270 */
[----:B------:R-:W-:Y:S04]  /*04a0*/  @P1 STL [UR5], RZ ;  /* 0x000000ffff001987 */ /* 0x000fe80008100805 */
[----:B------:R-:W-:Y:S04]  /*04b0*/  @P1 STL [UR5+0x4], RZ ;  /* 0x000004ffff001987 */ /* 0x000fe80008100805 */
[----:B------:R-:W-:Y:S04]  /*04c0*/  @P1 STL [UR5+0x8], RZ ;  /* 0x000008ffff001987 */ /* 0x000fe80008100805 */
[----:B------:R-:W-:Y:S01]  /*04d0*/  @P1 STL [UR5+0xc], RZ ;  /* 0x00000cffff001987 */ /* 0x000fe20008100805 */
[----:B------:R-:W-:Y:S05]  /*04e0*/  BRA.U !UP1, `(.L_x_1) ;  /* 0x00000001091c7547 */ /* 0x000fea000b800000 */
[----:B------:R-:W-:-:S05]  /*04f0*/  UMOV UR5, URZ ;  /* 0x000000ff00057c82 */ /* 0x000fca0008000000 */
.L_x_5:
[----:B------:R-:W-:Y:S02]  /*0500*/  ULEA UR9, UR4, UR16, 0x2 ;  /* 0x0000001004097291 */ /* 0x000fe4000f8e10ff */
[----:B------:R-:W-:Y:S02]  /*0510*/  UIADD3 UR5, UPT, UPT, UR5, 0x1, URZ ;  /* 0x0000000105057890 */ /* 0x000fe4000fffe0ff */
[----:B------:R-:W-:Y:S02]  /*0520*/  UIADD3 UR4, UPT, UPT, UR4, 0x1, URZ ;  /* 0x0000000104047890 */ /* 0x000fe4000fffe0ff */
[----:B------:R-:W-:-:S03]  /*0530*/  UISETP.NE.AND UP1, UPT, UR5, UR8, UPT ;  /* 0x000000080500728c */ /* 0x000fc6000bf25270 */
[----:B------:R-:W-:Y:S06]  /*0540*/  STL [UR9], RZ ;  /* 0x000000ffff007987 */ /* 0x000fec0008100809 */
[----:B------:R-:W-:Y:S05]  /*0550*/  BRA.U UP1, `(.L_x_5) ;  /* 0xfffffffd01e87547 */ /* 0x000fea000b83ffff */
.L_x_1:
[----:B------:R-:W-:Y:S01]  /*0560*/  ISETP.GE.U32.AND P1, PT, R3, R6, PT ;  /* 0x000000060300720c */ /* 0x000fe20003f26070 */
[----:B------:R-:W0:Y:S01]  /*0570*/  S2UR UR5, SR_CTAID.Y ;  /* 0x00000000000579c3 */ /* 0x000e220000002600 */
[----:B------:R-:W-:Y:S01]  /*0580*/  @!P0 IADD3 R0, PT, PT, R0, 0x1, RZ ;  /* 0x0000000100008810 */ /* 0x000fe20007ffe0ff */
[----:B------:R-:W1:Y:S01]  /*0590*/  S2R R3, SR_TID.X ;  /* 0x0000000000037919 */ /* 0x000e620000002100 */
[----:B------:R-:W-:Y:S01]  /*05a0*/  LOP3.LUT R2, R4, UR10, RZ, 0x3c, !PT ;  /* 0x0000000a04027c12 */ /* 0x000fe2000f8e3cff */
[----:B------:R-:W0:Y:S01]  /*05b0*/  LDCU UR8, c[0x0][0x3ac] ;  /* 0x00007580ff0877ac */ /* 0x000e220008000800 */
[----:B------:R-:W-:Y:S02]  /*05c0*/  BSSY.RECONVERGENT B0, `(.L_x_6) ;  /* 0x0000018000007945 */ /* 0x000fe40003800200 */
[----:B------:R-:W-:Y:S01]  /*05d0*/  ISETP.GE.AND P0, PT, R2, RZ, PT ;  /* 0x000000ff0200720c */ /* 0x000fe20003f06270 */
[----:B------:R-:W-:-:S04]  /*05e0*/  UIADD3 UR21, UPT, UPT, UR11, 0x100, URZ ;  /* 0x000001000b157890 */ /* 0x000fc8000fffe0ff */
[----:B------:R-:W-:-:S04]  /*05f0*/  @P1 IADD3 R0, PT, PT, R0, 0x1, RZ ;  /* 0x0000000100001810 */ /* 0x000fc80007ffe0ff */
[----:B------:R-:W-:-:S13]  /*0600*/  R2UR UR4, R0 ;  /* 0x00000000000472ca */ /* 0x000fda00000e0000 */
[----:B------:R-:W-:-:S04]  /*0610*/  @!P0 IADD3 R0, PT, PT, RZ, -UR4, RZ ;  /* 0x80000004ff008c10 */ /* 0x000fc8000fffe0ff */
[----:B------:R-:W-:Y:S02]  /*0620*/  @!P0 R2UR UR4, R0 ;  /* 0x00000000000482ca */ /* 0x000fe400000e0000 */
[----:B-1----:R-:W-:-:S11]  /*0630*/  ISETP.GE.AND P0, PT, R3, UR22, PT ;  /* 0x0000001603007c0c */ /* 0x002fd6000bf06270 */
[----:B------:R-:W-:-:S04]  /*0640*/  USEL UR4, UR6, UR4, !UP0 ;  /* 0x0000000406047287 */ /* 0x000fc8000c000000 */
[----:B0-----:R-:W-:-:S04]  /*0650*/  UIMAD UR12, UR4, UR8, UR5 ;  /* 0x00000008040c72a4 */ /* 0x001fc8000f8e0205 */
[----:B------:R-:W-:Y:S01]  /*0660*/  UIMAD UR23, UR12, UR10, UR7 ;  /* 0x0000000a0c1772a4 */ /* 0x000fe2000f8e0207 */
[----:B------:R-:W-:Y:S11]  /*0670*/  @P0 BRA `(.L_x_7) ;  /* 0x0000000000300947 */ /* 0x000ff60003800000 */
[----:B------:R-:W0:Y:S01]  /*0680*/  LDC R11, c[0x0][0x360] ;  /* 0x0000d800ff0b7b82 */ /* 0x000e220000000800 */
[----:B------:R-:W-:-:S07]  /*0690*/  MOV R0, R3 ;  /* 0x0000000300007202 */ /* 0x000fce0000000f00 */
[----:B------:R-:W1:Y:S02]  /*06a0*/  LDC.64 R6, c[0x0][0x380] ;  /* 0x0000e000ff067b82 */ /* 0x000e640000000a00 */
.L_x_8:
[----:B------:R-:W-:-:S05]  /*06b0*/  MOV R5, UR23 ;  /* 0x0000001700057c02 */ /* 0x000fca0008000f00 */
[----:B------:R-:W-:-:S04]  /*06c0*/  IMAD R5, R5, UR22, R0 ;  /* 0x0000001605057c24 */ /* 0x000fc8000f8e0200 */
[----:B-12---:R-:W-:-:S06]  /*06d0*/  IMAD.WIDE R4, R5, 0x4, R6 ;  /* 0x0000000405047825 */ /* 0x006fcc00078e0206 */
[----:B------:R-:W2:Y:S01]  /*06e0*/  LDG.E R4, desc[UR14][R4.64] ;  /* 0x0000000e04047981 */ /* 0x000ea2000c1e1900 */
[----:B------:R-:W-:Y:S02]  /*06f0*/  LEA R9, R0, UR21, 0x2 ;  /* 0x0000001500097c11 */ /* 0x000fe4000f8e10ff */
[----:B0-----:R-:W-:-:S04]  /*0700*/  IADD3 R0, PT, PT, R11, R0, RZ ;  /* 0x000000000b007210 */ /* 0x001fc80007ffe0ff */
[----:B------:R-:W-:Y:S01]  /*0710*/  ISETP.GE.AND P0, PT, R0, UR22, PT ;  /* 0x0000001600007c0c */ /* 0x000fe2000bf06270 */
[----:B--2---:R2:W-:-:S12]  /*0720*/  STL [R9], R4 ;  /* 0x0000000409007387 */ /* 0x0045d80000100800 */
[----:B------:R-:W-:Y:S05]  /*0730*/  @!P0 BRA `(.L_x_8) ;  /* 0xfffffffc00dc8947 */ /* 0x000fea000383ffff */
.L_x_7:
[----:B------:R-:W-:Y:S05]  /*0740*/  BSYNC.RECONVERGENT B0 ;  /* 0x0000000000007941 */ /* 0x000fea0003800200 */
.L_x_6:
[----:B------:R-:W-:Y:S01]  /*0750*/  BAR.SYNC.DEFER_BLOCKING 0x0 ;  /* 0x0000000000007b1d */ /* 0x000fe20000010000 */
[----:B------:R-:W-:Y:S01]  /*0760*/  UISETP.GE.AND UP0, UPT, UR10, 0x1, UPT ;  /* 0x000000010a00788c */ /* 0x000fe2000bf06270 */
[----:B------:R-:W-:Y:S01]  /*0770*/  HFMA2 R2, -RZ, RZ, 0, 0 ;  /* 0x00000000ff027431 */ /* 0x000fe200000001ff */
[----:B------:R-:W-:-:S07]  /*0780*/  MOV R69, 0xff800000 ;  /* 0xff80000000457802 */ /* 0x000fce0000000f00 */
[----:B------:R-:W-:Y:S05]  /*0790*/  BRA.U !UP0, `(.L_x_9) ;  /* 0x0000004508807547 */ /* 0x000fea000b800000 */
[----:B------:R-:W-:Y:S01]  /*07a0*/  MOV R68, 0xff800000 ;  /* 0xff80000000447802 */ /* 0x000fe20000000f00 */
[----:B------:R-:W-:Y:S01]  /*07b0*/  UIADD3 UR10, UPT, UPT, UR11, 0x120, URZ ;  /* 0x000001200b0a7890 */ /* 0x000fe2000fffe0ff */
[----:B------:R-:W-:Y:S01]  /*07c0*/  MOV R2, RZ ;  /* 0x000000ff00027202 */ /* 0x000fe20000000f00 */
[----:B------:R-:W-:Y:S01]  /*07d0*/  UIADD3 UR11, UPT, UPT, UR11, 0x200, URZ ;  /* 0x000002000b0b7890 */ /* 0x000fe2000fffe0ff */
[----:B------:R-:W-:-:S11]  /*07e0*/  UMOV UR4, URZ ;  /* 0x000000ff00047c82 */ /* 0x000fd60008000000 */
.L_x_32:
[----:B012---:R-:W0:Y:S01]  /*07f0*/  LDC R4, c[0x0][0x3b4] ;  /* 0x0000ed00ff047b82 */ /* 0x007e220000000800 */
[----:B------:R-:W1:Y:S01]  /*0800*/  LDCU UR8, c[0x0][0x3b0] ;  /* 0x00007600ff0877ac */ /* 0x000e620008000800 */
[----:B------:R-:W-:Y:S01]  /*0810*/  BSSY.RECONVERGENT B0, `(.L_x_10) ;  /* 0x000003a000007945 */ /* 0x000fe20003800200 */
[----:B0--34-:R-:W-:-:S04]  /*0820*/  SHF.L.U32 R0, R4, 0x6, RZ ;  /* 0x0000000604007819 */ /* 0x019fc800000006ff */
[----:B------:R-:W-:-:S13]  /*0830*/  ISETP.GE.AND P0, PT, R3, R0, PT ;  /* 0x000000000300720c */ /* 0x000fda0003f06270 */
[----:B-1----:R-:W-:Y:S05]  /*0840*/  @P0 BRA `(.L_x_11) ;  /* 0x0000000000d80947 */ /* 0x002fea0003800000 */
[----:B------:R-:W-:Y:S01]  /*0850*/  IABS R12, R4 ;  /* 0x00000004000c7213 */ /* 0x000fe20000000000 */
[----:B------:R-:W0:Y:S01]  /*0860*/  LDC R15, c[0x0][0x3b4] ;  /* 0x0000ed00ff0f7b82 */ /* 0x000e220000000800 */
[----:B------:R-:W-:Y:S02]  /*0870*/  MOV R9, R3 ;  /* 0x0000000300097202 */ /* 0x000fe40000000f00 */
[----:B------:R-:W1:Y:S08]  /*0880*/  I2F.RP R6, R12 ;  /* 0x0000000c00067306 */ /* 0x000e700000209400 */
[----:B-1----:R-:W1:Y:S02]  /*0890*/  MUFU.RCP R6, R6 ;  /* 0x0000000600067308 */ /* 0x002e640000001000 */
[----:B-1----:R-:W-:-:S06]  /*08a0*/  IADD3 R4, PT, PT, R6, 0xffffffe, RZ ;  /* 0x0ffffffe06047810 */ /* 0x002fcc0007ffe0ff */
[----:B------:R1:W2:Y:S02]  /*08b0*/  F2I.FTZ.U32.TRUNC.NTZ R5, R4 ;  /* 0x0000000400057305 */ /* 0x0002a4000021f000 */
[----:B-1----:R-:W-:Y:S01]  /*08c0*/  HFMA2 R4, -RZ, RZ, 0, 0 ;  /* 0x00000000ff047431 */ /* 0x002fe200000001ff */
[----:B--2---:R-:W-:-:S05]  /*08d0*/  IADD3 R7, PT, PT, RZ, -R5, RZ ;  /* 0x80000005ff077210 */ /* 0x004fca0007ffe0ff */
[----:B------:R-:W-:-:S04]  /*08e0*/  IMAD R7, R7, R12, RZ ;  /* 0x0000000c07077224 */ /* 0x000fc800078e02ff */
[----:B0-----:R-:W-:-:S07]  /*08f0*/  IMAD.HI.U32 R8, R5, R7, R4 ;  /* 0x0000000705087227 */ /* 0x001fce00078e0004 */
.L_x_12:
[----:B------:R-:W-:Y:S02]  /*0900*/  IABS R5, R9 ;  /* 0x0000000900057213 */ /* 0x000fe40000000000 */
[----:B------:R-:W-:Y:S02]  /*0910*/  IABS R10, R15 ;  /* 0x0000000f000a7213 */ /* 0x000fe40000000000 */
[----:B------:R-:W-:Y:S01]  /*0920*/  MOV R11, UR8 ;  /* 0x00000008000b7c02 */ /* 0x000fe20008000f00 */
[----:B------:R-:W-:-:S05]  /*0930*/  IMAD.HI.U32 R4, R8, R5, RZ ;  /* 0x0000000508047227 */ /* 0x000fca00078e00ff */
[----:B------:R-:W-:-:S05]  /*0940*/  IADD3 R6, PT, PT, -R4, RZ, RZ ;  /* 0x000000ff04067210 */ /* 0x000fca0007ffe1ff */
[----:B------:R-:W-:-:S05]  /*0950*/  IMAD R5, R10, R6, R5 ;  /* 0x000000060a057224 */ /* 0x000fca00078e0205 */
[----:B------:R-:W-:-:S13]  /*0960*/  ISETP.GT.U32.AND P2, PT, R12, R5, PT ;  /* 0x000000050c00720c */ /* 0x000fda0003f44070 */
[----:B------:R-:W-:Y:S02]  /*0970*/  @!P2 IADD3 R5, PT, PT, R5, -R10, RZ ;  /* 0x8000000a0505a210 */ /* 0x000fe40007ffe0ff */
[----:B------:R-:W-:Y:S02]  /*0980*/  @!P2 IADD3 R4, PT, PT, R4, 0x1, RZ ;  /* 0x000000010404a810 */ /* 0x000fe40007ffe0ff */
[----:B------:R-:W-:Y:S02]  /*0990*/  ISETP.GE.U32.AND P0, PT, R5, R12, PT ;  /* 0x0000000c0500720c */ /* 0x000fe40003f06070 */
[----:B------:R-:W-:Y:S02]  /*09a0*/  LOP3.LUT R5, R9, R15, RZ, 0x3c, !PT ;  /* 0x0000000f09057212 */ /* 0x000fe400078e3cff */
[----:B------:R-:W-:Y:S02]  /*09b0*/  ISETP.NE.AND P2, PT, R15, RZ, PT ;  /* 0x000000ff0f00720c */ /* 0x000fe40003f45270 */
[----:B------:R-:W-:-:S07]  /*09c0*/  ISETP.GE.AND P1, PT, R5, RZ, PT ;  /* 0x000000ff0500720c */ /* 0x000fce0003f26270 */
[----:B------:R-:W-:-:S04]  /*09d0*/  @P0 IADD3 R4, PT, PT, R4, 0x1, RZ ;  /* 0x0000000104040810 */ /* 0x000fc80007ffe0ff */
[----:B------:R-:W-:-:S04]  /*09e0*/  MOV R13, R4 ;  /* 0x00000004000d7202 */ /* 0x000fc80000000f00 */
[----:B------:R-:W-:Y:S02]  /*09f0*/  @!P1 IADD3 R13, PT, PT, -R13, RZ, RZ ;  /* 0x000000ff0d0d9210 */ /* 0x000fe40007ffe1ff */
[----:B------:R-:W-:-:S04]  /*0a00*/  @!P2 LOP3.LUT R13, RZ, R15, RZ, 0x33, !PT ;  /* 0x0000000fff0da212 */ /* 0x000fc800078e33ff */
[C---:B------:R-:W-:Y:S02]  /*0a10*/  IADD3 R10, PT, PT, R13.reuse, UR4, RZ ;  /* 0x000000040d0a7c10 */ /* 0x040fe4000fffe0ff */
[----:B------:R-:W-:Y:S02]  /*0a20*/  IADD3 R14, PT, PT, -R13, RZ, RZ ;  /* 0x000000ff0d0e7210 */ /* 0x000fe40007ffe1ff */
[----:B------:R-:W-:-:S03]  /*0a30*/  ISETP.GE.AND P0, PT, R10, UR8, PT ;  /* 0x000000080a007c0c */ /* 0x000fc6000bf06270 */
[----:B------:R-:W-:-:S10]  /*0a40*/  IMAD R14, R15, R14, R9 ;  /* 0x0000000e0f0e7224 */ /* 0x000fd400078e0209 */
[----:B------:R-:W0:Y:S01]  /*0a50*/  @!P0 LDC.64 R4, c[0x0][0x388] ;  /* 0x0000e200ff048b82 */ /* 0x000e220000000a00 */
[----:B------:R-:W-:-:S04]  /*0a60*/  @!P0 IMAD R10, R11, UR12, R10 ;  /* 0x0000000c0b0a8c24 */ /* 0x000fc8000f8e020a */
[----:B------:R-:W-:-:S03]  /*0a70*/  @!P0 IMAD R11, R10, R15, R14 ;  /* 0x0000000f0a0b8224 */ /* 0x000fc600078e020e */
[----:B------:R-:W1:Y:S01]  /*0a80*/  @!P0 LDC.64 R6, c[0x0][0x390] ;  /* 0x0000e400ff068b82 */ /* 0x000e620000000a00 */
[----:B0-----:R-:W-:-:S06]  /*0a90*/  @!P0 IMAD.WIDE R4, R11, 0x4, R4 ;  /* 0x000000040b048825 */ /* 0x001fcc00078e0204 */
[----:B------:R-:W2:Y:S01]  /*0aa0*/  @!P0 LDG.E R4, desc[UR14][R4.64] ;  /* 0x0000000e04048981 */ /* 0x000ea2000c1e1900 */
[----:B-1----:R-:W-:-:S06]  /*0ab0*/  @!P0 IMAD.WIDE R6, R11, 0x4, R6 ;  /* 0x000000040b068825 */ /* 0x002fcc00078e0206 */
[----:B------:R-:W3:Y:S01]  /*0ac0*/  @!P0 LDG.E R6, desc[UR14][R6.64] ;  /* 0x0000000e06068981 */ /* 0x000ee2000c1e1900 */
[----:B------:R-:W0:Y:S01]  /*0ad0*/  S2UR UR6, SR_CgaCtaId ;  /* 0x00000000000679c3 */ /* 0x000e220000008800 */
[----:B------:R-:W-:Y:S01]  /*0ae0*/  UMOV UR5, 0x400 ;  /* 0x0000040000057882 */ /* 0x000fe20000000000 */
[----:B------:R-:W-:Y:S01]  /*0af0*/  IMAD R10, R13, R15, R14 ;  /* 0x0000000f0d0a7224 */ /* 0x000fe200078e020e */
[----:B0-----:R-:W-:Y:S01]  /*0b00*/  ULEA UR5, UR6, UR5, 0x18 ;  /* 0x0000000506057291 */ /* 0x001fe2000f8ec0ff */
[----:B------:R-:W0:Y:S05]  /*0b10*/  LDCU UR6, c[0x0][0x360] ;  /* 0x00006c00ff0677ac */ /* 0x000e2a0008000800 */
[----:B------:R-:W-:-:S04]  /*0b20*/  LEA R11, R10, UR5, 0x2 ;  /* 0x000000050a0b7c11 */ /* 0x000fc8000f8e10ff */
[----:B------:R-:W-:Y:S02]  /*0b30*/  LEA R13, R15, R11, 0x8 ;  /* 0x0000000b0f0d7211 */ /* 0x000fe400078e40ff */
[----:B0-----:R-:W-:Y:S01]  /*0b40*/  IADD3 R9, PT, PT, R9, UR6, RZ ;  /* 0x0000000609097c10 */ /* 0x001fe2000fffe0ff */
[----:B--2---:R0:W-:Y:S04]  /*0b50*/  @!P0 STS [R11], R4 ;  /* 0x000000040b008388 */ /* 0x0041e80000000800 */
[----:B---3--:R0:W-:Y:S04]  /*0b60*/  @!P0 STS [R13], R6 ;  /* 0x000000060d008388 */ /* 0x0081e80000000800 */
[----:B------:R0:W-:Y:S04]  /*0b70*/  @P0 STS [R11], RZ ;  /* 0x000000ff0b000388 */ /* 0x0001e80000000800 */
[----:B------:R0:W-:Y:S01]  /*0b80*/  @P0 STS [R13], RZ ;  /* 0x000000ff0d000388 */ /* 0x0001e20000000800 */
[----:B------:R-:W-:-:S13]  /*0b90*/  ISETP.GE.AND P0, PT, R9, R0, PT ;  /* 0x000000000900720c */ /* 0x000fda0003f06270 */
[----:B0-----:R-:W-:Y:S05]  /*0ba0*/  @!P0 BRA `(.L_x_12) ;  /* 0xfffffffc00548947 */ /* 0x001fea000383ffff */
.L_x_11:
[----:B------:R-:W-:Y:S05]  /*0bb0*/  BSYNC.RECONVERGENT B0 ;  /* 0x0000000000007941 */ /* 0x000fea0003800200 */
.L_x_10:
[----:B------:R-:W-:Y:S01]  /*0bc0*/  BAR.SYNC.DEFER_BLOCKING 0x0 ;  /* 0x0000000000007b1d */ /* 0x000fe20000010000 */
[----:B------:R-:W-:-:S07]  /*0bd0*/  MOV R0, RZ ;  /* 0x000000ff00007202 */ /* 0x000fce0000000f00 */
.L_x_18:
[----:B------:R-:W0:Y:S01]  /*0be0*/  LDCU UR22, c[0x0][0x3b4] ;  /* 0x00007680ff1677ac */ /* 0x000e220008000800 */
[----:B------:R-:W-:Y:S01]  /*0bf0*/  HFMA2 R21, -RZ, RZ, 0, 0 ;  /* 0x00000000ff157431 */ /* 0x000fe200000001ff */
[----:B0-----:R-:W-:Y:S01]  /*0c00*/  UISETP.GE.AND UP0, UPT, UR22, 0x1, UPT ;  /* 0x000000011600788c */ /* 0x001fe2000bf06270 */
[----:B------:R-:W-:Y:S08]  /*0c10*/  BAR.SYNC.DEFER_BLOCKING 0x0 ;  /* 0x0000000000007b1d */ /* 0x000ff00000010000 */
[----:B------:R-:W-:Y:S05]  /*0c20*/  BRA.U !UP0, `(.L_x_13) ;  /* 0x0000000508fc7547 */ /* 0x000fea000b800000 */
[----:B------:R-:W-:Y:S01]  /*0c30*/  UISETP.GE.U32.AND UP1, UPT, UR22, 0x10, UPT ;  /* 0x000000101600788c */ /* 0x000fe2000bf26070 */
[----:B------:R-:W-:Y:S02]  /*0c40*/  MOV R21, RZ ;  /* 0x000000ff00157202 */ /* 0x000fe40000000f00 */
[----:B------:R-:W-:-:S06]  /*0c50*/  MOV R13, RZ ;  /* 0x000000ff000d7202 */ /* 0x000fcc0000000f00 */
[----:B------:R-:W-:Y:S05]  /*0c60*/  BRA.U !UP1, `(.L_x_14) ;  /* 0x0000000109d07547 */ /* 0x000fea000b800000 */
[----:B------:R-:W0:Y:S01]  /*0c70*/  S2R R6, SR_CgaCtaId ;  /* 0x0000000000067919 */ /* 0x000e220000008800 */
[----:B------:R-:W-:Y:S01]  /*0c80*/  MOV R5, 0x400 ;  /* 0x0000040000057802 */ /* 0x000fe20000000f00 */
[----:B------:R-:W-:Y:S01]  /*0c90*/  IMAD R4, R0, UR22, RZ ;  /* 0x0000001600047c24 */ /* 0x000fe2000f8e02ff */
[----:B------:R-:W-:Y:S01]  /*0ca0*/  ULOP3.LUT UR8, UR22, 0x7ffffff0, URZ, 0xc0, !UPT ;  /* 0x7ffffff016087892 */ /* 0x000fe2000f8ec0ff */
[----:B------:R-:W-:Y:S01]  /*0cb0*/  MOV R21, RZ ;  /* 0x000000ff00157202 */ /* 0x000fe20000000f00 */
[----:B------:R-:W-:Y:S02]  /*0cc0*/  UMOV UR5, UR10 ;  /* 0x0000000a00057c82 */ /* 0x000fe40008000000 */
[----:B------:R-:W-:Y:S01]  /*0cd0*/  UIADD3 UR6, UPT, UPT, -UR8, URZ, URZ ;  /* 0x000000ff08067290 */ /* 0x000fe2000fffe1ff */
[----:B0-----:R-:W-:-:S04]  /*0ce0*/  LEA R5, R6, R5, 0x18 ;  /* 0x0000000506057211 */ /* 0x001fc800078ec0ff */
[----:B------:R-:W-:-:S04]  /*0cf0*/  LEA R4, R4, R5, 0x2 ;  /* 0x0000000504047211 */ /* 0x000fc800078e10ff */
[----:B------:R-:W-:-:S07]  /*0d00*/  IADD3 R20, PT, PT, R4, 0x20, RZ ;  /* 0x0000002004147810 */ /* 0x000fce0007ffe0ff */
.L_x_15:
[----:B------:R-:W2:Y:S04]  /*0d10*/  LDL.128 R16, [UR5+-0x20] ;  /* 0xffffe005ff107983 */ /* 0x000ea80008100c00 */
[----:B------:R-:W3:Y:S04]  /*0d20*/  LDL.128 R12, [UR5+-0x10] ;  /* 0xfffff005ff0c7983 */ /* 0x000ee80008100c00 */
[----:B------:R-:W4:Y:S04]  /*0d30*/  LDL.128 R8, [UR5] ;  /* 0x00000005ff087983 */ /* 0x000f280008100c00 */
[----:B------:R-:W5:Y:S01]  /*0d40*/  LDL.128 R4, [UR5+0x10] ;  /* 0x00001005ff047983 */ /* 0x000f620008100c00 */
[----:B------:R-:W-:-:S02]  /*0d50*/  UIADD3 UR6, UPT, UPT, UR6, 0x10, URZ ;  /* 0x0000001006067890 */ /* 0x000fc4000fffe0ff */
[----:B------:R-:W-:Y:S01]  /*0d60*/  UIADD3 UR5, UPT, UPT, UR5, 0x40, URZ ;  /* 0x0000004005057890 */ /* 0x000fe2000fffe0ff */
[----:B------:R-:W2:Y:S01]  /*0d70*/  LDS R22, [R20+-0x20] ;  /* 0xffffe00014167984 */ /* 0x000ea20000000800 */
[----:B------:R-:W-:-:S03]  /*0d80*/  UISETP.NE.AND UP1, UPT, UR6, URZ, UPT ;  /* 0x000000ff0600728c */ /* 0x000fc6000bf25270 */
[----:B------:R-:W0:Y:S04]  /*0d90*/  LDS R23, [R20+-0x1c] ;  /* 0xffffe40014177984 */ /* 0x000e280000000800 */
[----:B------:R-:W1:Y:S04]  /*0da0*/  LDS R24, [R20+-0x18] ;  /* 0xffffe80014187984 */ /* 0x000e680000000800 */
[----:B------:R-:W1:Y:S04]  /*0db0*/  LDS R25, [R20+-0x14] ;  /* 0xffffec0014197984 */ /* 0x000e680000000800 */
[----:B------:R-:W3:Y:S04]  /*0dc0*/  LDS R26, [R20+-0x10] ;  /* 0xfffff000141a7984 */ /* 0x000ee80000000800 */
[----:B------:R-:W3:Y:S04]  /*0dd0*/  LDS R27, [R20+-0xc] ;  /* 0xfffff400141b7984 */ /* 0x000ee80000000800 */
[----:B------:R-:W3:Y:S04]  /*0de0*/  LDS R28, [R20+-0x8] ;  /* 0xfffff800141c7984 */ /* 0x000ee80000000800 */
[----:B------:R-:W3:Y:S04]  /*0df0*/  LDS R29, [R20+-0x4] ;  /* 0xfffffc00141d7984 */ /* 0x000ee80000000800 */
[----:B------:R-:W4:Y:S04]  /*0e00*/  LDS R30, [R20] ;  /* 0x00000000141e7984 */ /* 0x000f280000000800 */
[----:B------:R-:W4:Y:S01]  /*0e10*/  LDS R31, [R20+0x4] ;  /* 0x00000400141f7984 */ /* 0x000f220000000800 */
[----:B--2---:R-:W-:-:S03]  /*0e20*/  FFMA R16, R16, R22, R21 ;  /* 0x0000001610107223 */ /* 0x004fc60000000015 */
[----:B------:R-:W2:Y:S01]  /*0e30*/  LDS R21, [R20+0x8] ;  /* 0x0000080014157984 */ /* 0x000ea20000000800 */
[----:B0-----:R-:W-:-:S03]  /*0e40*/  FFMA R17, R17, R23, R16 ;  /* 0x0000001711117223 */ /* 0x001fc60000000010 */
[----:B------:R-:W0:Y:S01]  /*0e50*/  LDS R16, [R20+0xc] ;  /* 0x00000c0014107984 */ /* 0x000e220000000800 */
[----:B-1----:R-:W-:-:S03]  /*0e60*/  FFMA R18, R18, R24, R17 ;  /* 0x0000001812127223 */ /* 0x002fc60000000011 */
[----:B------:R-:W5:Y:S01]  /*0e70*/  LDS R17, [R20+0x10] ;  /* 0x0000100014117984 */ /* 0x000f620000000800 */
[----:B------:R-:W-:-:S03]  /*0e80*/  FFMA R19, R19, R25, R18 ;  /* 0x0000001913137223 */ /* 0x000fc60000000012 */
[----:B------:R-:W1:Y:S01]  /*0e90*/  LDS R18, [R20+0x14] ;  /* 0x0000140014127984 */ /* 0x000e620000000800 */
[----:B---3--:R-:W-:-:S03]  /*0ea0*/  FFMA R12, R12, R26, R19 ;  /* 0x0000001a0c0c7223 */ /* 0x008fc60000000013 */
[----:B------:R-:W3:Y:S01]  /*0eb0*/  LDS R19, [R20+0x18] ;  /* 0x0000180014137984 */ /* 0x000ee20000000800 */
[----:B------:R-:W-:-:S03]  /*0ec0*/  FFMA R13, R13, R27, R12 ;  /* 0x0000001b0d0d7223 */ /* 0x000fc6000000000c */
[----:B------:R4:W3:Y:S01]  /*0ed0*/  LDS R12, [R20+0x1c] ;  /* 0x00001c00140c7984 */ /* 0x0008e20000000800 */
[----:B------:R-:W-:-:S04]  /*0ee0*/  FFMA R14, R14, R28, R13 ;  /* 0x0000001c0e0e7223 */ /* 0x000fc8000000000d */
[----:B------:R-:W-:Y:S01]  /*0ef0*/  FFMA R15, R15, R29, R14 ;  /* 0x0000001d0f0f7223 */ /* 0x000fe2000000000e */
[----:B----4-:R-:W-:-:S03]  /*0f00*/  IADD3 R20, PT, PT, R20, 0x40, RZ ;  /* 0x0000004014147810 */ /* 0x010fc60007ffe0ff */
[----:B------:R-:W-:-:S04]  /*0f10*/  FFMA R8, R8, R30, R15 ;  /* 0x0000001e08087223 */ /* 0x000fc8000000000f */
[----:B------:R-:W-:-:S04]  /*0f20*/  FFMA R9, R9, R31, R8 ;  /* 0x0000001f09097223 */ /* 0x000fc80000000008 */
[----:B--2---:R-:W-:-:S04]  /*0f30*/  FFMA R10, R10, R21, R9 ;  /* 0x000000150a0a7223 */ /* 0x004fc80000000009 */
[----:B0-----:R-:W-:-:S04]  /*0f40*/  FFMA R11, R11, R16, R10 ;  /* 0x000000100b0b7223 */ /* 0x001fc8000000000a */
[----:B-----5:R-:W-:-:S04]  /*0f50*/  FFMA R4, R4, R17, R11 ;  /* 0x0000001104047223 */ /* 0x020fc8000000000b */
[----:B-1----:R-:W-:-:S04]  /*0f60*/  FFMA R5, R5, R18, R4 ;  /* 0x0000001205057223 */ /* 0x002fc80000000004 */
[----:B---3--:R-:W-:-:S04]  /*0f70*/  FFMA R6, R6, R19, R5 ;  /* 0x0000001306067223 */ /* 0x008fc80000000005 */
[----:B------:R-:W-:Y:S01]  /*0f80*/  FFMA R21, R7, R12, R6 ;  /* 0x0000000c07157223 */ /* 0x000fe20000000006 */
[----:B------:R-:W-:Y:S06]  /*0f90*/  BRA.U UP1, `(.L_x_15) ;  /* 0xfffffffd015c7547 */ /* 0x000fec000b83ffff */
[----:B------:R-:W-:-:S07]  /*0fa0*/  MOV R13, UR8 ;  /* 0x00000008000d7c02 */ /* 0x000fce0008000f00 */
.L_x_14:
[----:B------:R-:W-:-:S09]  /*0fb0*/  ULOP3.LUT UP1, UR5, UR22, 0xf, URZ, 0xc0, !UPT ;  /* 0x0000000f16057892 */ /* 0x000fd2000f82c0ff */
[----:B------:R-:W-:Y:S05]  /*0fc0*/  BRA.U !UP1, `(.L_x_13) ;  /* 0x0000000509147547 */ /* 0x000fea000b800000 */
[----:B------:R-:W-:Y:S02]  /*0fd0*/  UIADD3 UR5, UPT, UPT, UR5, -0x1, URZ ;  /* 0xffffffff05057890 */ /* 0x000fe4000fffe0ff */
[----:B------:R-:W-:Y:S02]  /*0fe0*/  ULOP3.LUT UP2, UR6, UR22, 0x7, URZ, 0xc0, !UPT ;  /* 0x0000000716067892 */ /* 0x000fe4000f84c0ff */
[----:B------:R-:W-:-:S09]  /*0ff0*/  UISETP.GE.U32.AND UP1, UPT, UR5, 0x7, UPT ;  /* 0x000000070500788c */ /* 0x000fd2000bf26070 */
[----:B------:R-:W-:Y:S05]  /*1000*/  BRA.U !UP1, `(.L_x_16) ;  /* 0x0000000109647547 */ /* 0x000fea000b800000 */
[----:B------:R-:W-:-:S05]  /*1010*/  LEA R12, R13, UR21, 0x2 ;  /* 0x000000150d0c7c11 */ /* 0x000fca000f8e10ff */
[----:B------:R-:W2:Y:S04]  /*1020*/  LDL.128 R8, [R12] ;  /* 0x000000000c087983 */ /* 0x000ea80000100c00 */
[----:B------:R0:W3:Y:S01]  /*1030*/  LDL.128 R4, [R12+0x10] ;  /* 0x000010000c047983 */ /* 0x0000e20000100c00 */
[----:B------:R-:W-:Y:S01]  /*1040*/  MOV R15, 0x400 ;  /* 0x00000400000f7802 */ /* 0x000fe20000000f00 */
[----:B------:R-:W-:Y:S01]  /*1050*/  IMAD R14, R0, UR22, R13 ;  /* 0x00000016000e7c24 */ /* 0x000fe2000f8e020d */
[----:B------:R-:W-:Y:S01]  /*1060*/  IADD3 R13, PT, PT, R13, 0x8, RZ ;  /* 0x000000080d0d7810 */ /* 0x000fe20007ffe0ff */
[----:B------:R-:W1:Y:S02]  /*1070*/  S2R R16, SR_CgaCtaId ;  /* 0x0000000000107919 */ /* 0x000e640000008800 */
[----:B-1----:R-:W-:-:S04]  /*1080*/  LEA R15, R16, R15, 0x18 ;  /* 0x0000000f100f7211 */ /* 0x002fc800078ec0ff */
[----:B------:R-:W-:-:S05]  /*1090*/  LEA R14, R14, R15, 0x2 ;  /* 0x0000000f0e0e7211 */ /* 0x000fca00078e10ff */
[----:B------:R-:W2:Y:S04]  /*10a0*/  LDS R15, [R14] ;  /* 0x000000000e0f7984 */ /* 0x000ea80000000800 */
[----:B------:R-:W1:Y:S04]  /*10b0*/  LDS R17, [R14+0x4] ;  /* 0x000004000e117984 */ /* 0x000e680000000800 */
[----:B------:R-:W4:Y:S04]  /*10c0*/  LDS R16, [R14+0x8] ;  /* 0x000008000e107984 */ /* 0x000f280000000800 */
[----:B------:R-:W5:Y:S04]  /*10d0*/  LDS R19, [R14+0xc] ;  /* 0x00000c000e137984 */ /* 0x000f680000000800 */
[----:B------:R-:W3:Y:S04]  /*10e0*/  LDS R18, [R14+0x10] ;  /* 0x000010000e127984 */ /* 0x000ee80000000800 */
[----:B------:R-:W3:Y:S04]  /*10f0*/  LDS R23, [R14+0x14] ;  /* 0x000014000e177984 */ /* 0x000ee80000000800 */
[----:B0-----:R-:W0:Y:S04]  /*1100*/  LDS R12, [R14+0x18] ;  /* 0x000018000e0c7984 */ /* 0x001e280000000800 */
[----:B------:R-:W0:Y:S01]  /*1110*/  LDS R25, [R14+0x1c] ;  /* 0x00001c000e197984 */ /* 0x000e220000000800 */
[----:B--2---:R-:W-:-:S04]  /*1120*/  FFMA R8, R8, R15, R21 ;  /* 0x0000000f08087223 */ /* 0x004fc80000000015 */
[----:B-1----:R-:W-:-:S04]  /*1130*/  FFMA R9, R17, R9, R8 ;  /* 0x0000000911097223 */ /* 0x002fc80000000008 */
[----:B----4-:R-:W-:-:S04]  /*1140*/  FFMA R10, R16, R10, R9 ;  /* 0x0000000a100a7223 */ /* 0x010fc80000000009 */
[----:B-----5:R-:W-:-:S04]  /*1150*/  FFMA R11, R19, R11, R10 ;  /* 0x0000000b130b7223 */ /* 0x020fc8000000000a */
[----:B---3--:R-:W-:-:S04]  /*1160*/  FFMA R4, R4, R18, R11 ;  /* 0x0000001204047223 */ /* 0x008fc8000000000b */
[----:B------:R-:W-:-:S04]  /*1170*/  FFMA R5, R23, R5, R4 ;  /* 0x0000000517057223 */ /* 0x000fc80000000004 */
[----:B0-----:R-:W-:-:S04]  /*1180*/  FFMA R6, R12, R6, R5 ;  /* 0x000000060c067223 */ /* 0x001fc80000000005 */
[----:B------:R-:W-:-:S07]  /*1190*/  FFMA R21, R25, R7, R6 ;  /* 0x0000000719157223 */ /* 0x000fce0000000006 */
.L_x_16:
[----:B------:R-:W-:Y:S05]  /*11a0*/  BRA.U !UP2, `(.L_x_13) ;  /* 0x000000010a9c7547 */ /* 0x000fea000b800000 */
[----:B------:R-:W-:Y:S02]  /*11b0*/  UIADD3 UR6, UPT, UPT, UR6, -0x1, URZ ;  /* 0xffffffff06067890 */ /* 0x000fe4000fffe0ff */
[----:B------:R-:W-:Y:S02]  /*11c0*/  ULOP3.LUT UP2, UR5, UR22, 0x3, URZ, 0xc0, !UPT ;  /* 0x0000000316057892 */ /* 0x000fe4000f84c0ff */
[----:B------:R-:W-:-:S09]  /*11d0*/  UISETP.GE.U32.AND UP1, UPT, UR6, 0x3, UPT ;  /* 0x000000030600788c */ /* 0x000fd2000bf26070 */
[----:B------:R-:W-:Y:S05]  /*11e0*/  BRA.U !UP1, `(.L_x_17) ;  /* 0x0000000109407547 */ /* 0x000fea000b800000 */
[----:B------:R-:W-:-:S06]  /*11f0*/  LEA R4, R13, UR21, 0x2 ;  /* 0x000000150d047c11 */ /* 0x000fcc000f8e10ff */
[----:B------:R-:W2:Y:S01]  /*1200*/  LDL.128 R4, [R4] ;  /* 0x0000000004047983 */ /* 0x000ea20000100c00 */
[----:B------:R-:W-:Y:S01]  /*1210*/  MOV R9, 0x400 ;  /* 0x0000040000097802 */ /* 0x000fe20000000f00 */
[----:B------:R-:W-:Y:S01]  /*1220*/  IMAD R8, R0, UR22, R13 ;  /* 0x0000001600087c24 */ /* 0x000fe2000f8e020d */
[----:B------:R-:W-:Y:S01]  /*1230*/  IADD3 R13, PT, PT, R13, 0x4, RZ ;  /* 0x000000040d0d7810 */ /* 0x000fe20007ffe0ff */
[----:B------:R-:W0:Y:S02]  /*1240*/  S2R R10, SR_CgaCtaId ;  /* 0x00000000000a7919 */ /* 0x000e240000008800 */
[----:B0-----:R-:W-:-:S04]  /*1250*/  LEA R9, R10, R9, 0x18 ;  /* 0x000000090a097211 */ /* 0x001fc800078ec0ff */
[----:B------:R-:W-:-:S05]  /*1260*/  LEA R8, R8, R9, 0x2 ;  /* 0x0000000908087211 */ /* 0x000fca00078e10ff */
[----:B------:R-:W2:Y:S04]  /*1270*/  LDS R9, [R8] ;  /* 0x0000000008097984 */ /* 0x000ea80000000800 */
[----:B------:R-:W0:Y:S04]  /*1280*/  LDS R11, [R8+0x4] ;  /* 0x00000400080b7984 */ /* 0x000e280000000800 */
[----:B------:R-:W1:Y:S04]  /*1290*/  LDS R12, [R8+0x8] ;  /* 0x00000800080c7984 */ /* 0x000e680000000800 */
[----:B------:R-:W3:Y:S01]  /*12a0*/  LDS R15, [R8+0xc] ;  /* 0x00000c00080f7984 */ /* 0x000ee20000000800 */
[----:B--2---:R-:W-:-:S04]  /*12b0*/  FFMA R10, R4, R9, R21 ;  /* 0x00000009040a7223 */ /* 0x004fc80000000015 */
[----:B0-----:R-:W-:-:S04]  /*12c0*/  FFMA R5, R11, R5, R10 ;  /* 0x000000050b057223 */ /* 0x001fc8000000000a */
[----:B-1----:R-:W-:-:S04]  /*12d0*/  FFMA R6, R12, R6, R5 ;  /* 0x000000060c067223 */ /* 0x002fc80000000005 */
[----:B---3--:R-:W-:-:S07]  /*12e0*/  FFMA R21, R15, R7, R6 ;  /* 0x000000070f157223 */ /* 0x008fce0000000006 */
.L_x_17:
[----:B------:R-:W-:Y:S05]  /*12f0*/  BRA.U !UP2, `(.L_x_13) ;  /* 0x000000010a487547 */ /* 0x000fea000b800000 */
[----:B------:R-:W-:-:S05]  /*1300*/  LEA R4, R13, UR21, 0x2 ;  /* 0x000000150d047c11 */ /* 0x000fca000f8e10ff */
[----:B------:R-:W2:Y:S01]  /*1310*/  LDL.64 R6, [R4] ;  /* 0x0000000004067983 */ /* 0x000ea20000100a00 */
[----:B------:R-:W-:Y:S01]  /*1320*/  MOV R5, 0x400 ;  /* 0x0000040000057802 */ /* 0x000fe20000000f00 */
[----:B------:R-:W-:Y:S01]  /*1330*/  IMAD R13, R0, UR22, R13 ;  /* 0x00000016000d7c24 */ /* 0x000fe2000f8e020d */
[----:B------:R-:W-:Y:S01]  /*1340*/  UISETP.NE.AND UP1, UPT, UR5, 0x1, UPT ;  /* 0x000000010500788c */ /* 0x000fe2000bf25270 */
[----:B------:R-:W0:Y:S02]  /*1350*/  S2R R8, SR_CgaCtaId ;  /* 0x0000000000087919 */ /* 0x000e240000008800 */
[----:B0-----:R-:W-:-:S04]  /*1360*/  LEA R8, R8, R5, 0x18 ;  /* 0x0000000508087211 */ /* 0x001fc800078ec0ff */
[----:B------:R-:W-:-:S05]  /*1370*/  LEA R13, R13, R8, 0x2 ;  /* 0x000000080d0d7211 */ /* 0x000fca00078e10ff */
[----:B------:R-:W2:Y:S02]  /*1380*/  LDS R5, [R13] ;  /* 0x000000000d057984 */ /* 0x000ea40000000800 */
[----:B--2---:R-:W-:Y:S01]  /*1390*/  FFMA R21, R6, R5, R21 ;  /* 0x0000000506157223 */ /* 0x004fe20000000015 */
[----:B------:R-:W-:Y:S06]  /*13a0*/  BRA.U !UP1, `(.L_x_13) ;  /* 0x00000001091c7547 */ /* 0x000fec000b800000 */
[----:B------:R-:W2:Y:S01]  /*13b0*/  LDL R4, [R4+0x8] ;  /* 0x0000080004047983 */ /* 0x000ea20000100800 */
[----:B------:R-:W-:-:S03]  /*13c0*/  UISETP.NE.AND UP1, UPT, UR5, 0x2, UPT ;  /* 0x000000020500788c */ /* 0x000fc6000bf25270 */
[----:B------:R-:W0:Y:S03]  /*13d0*/  LDS R6, [R13+0x4] ;  /* 0x000004000d067984 */ /* 0x000e260000000800 */
[----:B------:R-:W-:-:S13]  /*13e0*/  PLOP3.LUT P0, PT, PT, PT, UP1, 0x80, 0x8 ;  /* 0x000000000008781c */ /* 0x000fda0003f0f018 */
[----:B------:R-:W2:Y:S01]  /*13f0*/  @P0 LDS R8, [R13+0x8] ;  /* 0x000008000d080984 */ /* 0x000ea20000000800 */
[----:B0-----:R-:W-:-:S04]  /*1400*/  FFMA R21, R6, R7, R21 ;  /* 0x0000000706157223 */ /* 0x001fc80000000015 */
[----:B--2---:R-:W-:-:S07]  /*1410*/  @P0 FFMA R21, R8, R4, R21 ;  /* 0x0000000408150223 */ /* 0x004fce0000000015 */
.L_x_13:
[----:B------:R-:W0:Y:S01]  /*1420*/  LDCU.U8 UR5, c[0x0][0x3bc] ;  /* 0x00007780ff0577ac */ /* 0x000e220008000000 */
[----:B------:R-:W-:Y:S01]  /*1430*/  IADD3 R4, PT, PT, R0, UR4, RZ ;  /* 0x0000000400047c10 */ /* 0x000fe2000fffe0ff */
[----:B------:R-:W1:Y:S03]  /*1440*/  LDCU UR6, c[0x0][0x3b8] ;  /* 0x00007700ff0677ac */ /* 0x000e660008000800 */
[----:B------:R-:W-:Y:S02]  /*1450*/  ISETP.GT.U32.AND P1, PT, R4, UR7, PT ;  /* 0x0000000704007c0c */ /* 0x000fe4000bf24070 */
[C---:B------:R-:W-:Y:S02]  /*1460*/  LEA R4, R0.reuse, UR11, 0x2 ;  /* 0x0000000b00047c11 */ /* 0x040fe4000f8e10ff */
[----:B------:R-:W-:Y:S01]  /*1470*/  IADD3 R0, PT, PT, R0, 0x1, RZ ;  /* 0x0000000100007810 */ /* 0x000fe20007ffe0ff */
[----:B0-----:R-:W-:Y:S01]  /*1480*/  UPRMT UR5, UR5, 0x8880, URZ ;  /* 0x0000888005057896 */ /* 0x001fe200080000ff */
[----:B-1----:R-:W-:-:S05]  /*1490*/  FMUL R21, R21, UR6 ;  /* 0x0000000615157c20 */ /* 0x002fca0008400000 */
[----:B------:R-:W-:-:S13]  /*14a0*/  ISETP.NE.AND P0, PT, RZ, UR5, PT ;  /* 0x00000005ff007c0c */ /* 0x000fda000bf05270 */
[----:B------:R-:W-:Y:S02]  /*14b0*/  @P0 FSEL R21, R21, -INF , !P1 ;  /* 0xff80000015150808 */ /* 0x000fe40004800000 */
[----:B------:R-:W-:-:S03]  /*14c0*/  ISETP.NE.AND P0, PT, R0, 0x40, PT ;  /* 0x000000400000780c */ /* 0x000fc60003f05270 */
[----:B------:R0:W-:Y:S10]  /*14d0*/  STL [R4], R21 ;  /* 0x0000001504007387 */ /* 0x0001f40000100800 */
[----:B0-----:R-:W-:Y:S05]  /*14e0*/  @P0 BRA `(.L_x_18) ;  /* 0xfffffff400bc0947 */ /* 0x001fea000383ffff */
[----:B------:R-:W2:Y:S04]  /*14f0*/  LDL.128 R64, [R1+0x200] ;  /* 0x0002000001407983 */ /* 0x000ea80000100c00 */
[----:B------:R-:W3:Y:S04]  /*1500*/  LDL.128 R4, [R1+0x210] ;  /* 0x0002100001047983 */ /* 0x000ee80000100c00 */
[----:B------:R-:W4:Y:S04]  /*1510*/  LDL.128 R8, [R1+0x220] ;  /* 0x0002200001087983 */ /* 0x000f280000100c00 */
[----:B------:R-:W5:Y:S04]  /*1520*/  LDL.128 R12, [R1+0x230] ;  /* 0x00023000010c7983 */ /* 0x000f680000100c00 */
        /* <DEDUP_REMOVED lines=11> */
[----:B------:R-:W5:Y:S01]  /*15e0*/  LDL.128 R60, [R1+0x2f0] ;  /* 0x0002f000013c7983 */ /* 0x000f620000100c00 */
[----:B--2---:R-:W-:-:S04]  /*15f0*/  FMNMX3 R0, R68, R64, R65, !PT ;  /* 0x0000004044007276 */ /* 0x004fc80007800041 */
[----:B------:R-:W-:-:S04]  /*1600*/  FMNMX3 R0, R0, R66, R67, !PT ;  /* 0x0000004200007276 */ /* 0x000fc80007800043 */
[----:B---3--:R-:W-:-:S04]  /*1610*/  FMNMX3 R0, R0, R4, R5, !PT ;  /* 0x0000000400007276 */ /* 0x008fc80007800005 */
[----:B------:R-:W-:-:S04]  /*1620*/  FMNMX3 R0, R0, R6, R7, !PT ;  /* 0x0000000600007276 */ /* 0x000fc80007800007 */
[----:B----4-:R-:W-:-:S04]  /*1630*/  FMNMX3 R0, R0, R8, R9, !PT ;  /* 0x0000000800007276 */ /* 0x010fc80007800009 */
[----:B------:R-:W-:-:S04]  /*1640*/  FMNMX3 R0, R0, R10, R11, !PT ;  /* 0x0000000a00007276 */ /* 0x000fc8000780000b */
[----:B-----5:R-:W-:-:S04]  /*1650*/  FMNMX3 R0, R0, R12, R13, !PT ;  /* 0x0000000c00007276 */ /* 0x020fc8000780000d */
[----:B------:R-:W-:-:S04]  /*1660*/  FMNMX3 R0, R0, R14, R15, !PT ;  /* 0x0000000e00007276 */ /* 0x000fc8000780000f */
        /* <DEDUP_REMOVED lines=23> */
[----:B------:R-:W-:Y:S01]  /*17e0*/  FMNMX3 R69, R0, R62, R63, !PT ;  /* 0x0000003e00457276 */ /* 0x000fe2000780003f */
[----:B------:R-:W-:-:S04]  /*17f0*/  HFMA2 R0, -RZ, RZ, 0.96630859375, -0.0022525787353515625 ;  /* 0x3bbb989dff007431 */ /* 0x000fc800000001ff */
[----:B------:R-:W-:Y:S01]  /*1800*/  FADD R71, -R69, R68 ;  /* 0x0000004445477221 */ /* 0x000fe20000000100 */
[----:B------:R-:W-:-:S03]  /*1810*/  MOV R68, 0x437c0000 ;  /* 0x437c000000447802 */ /* 0x000fc60000000f00 */
[----:B------:R-:W-:-:S04]  /*1820*/  FFMA.SAT R73, R71, R0, 0.5 ;  /* 0x3f00000047497423 */ /* 0x000fc80000002000 */
[----:B------:R-:W-:-:S04]  /*1830*/  FFMA.RM R73, R73, R68, 12582913 ;  /* 0x4b40000149497423 */ /* 0x000fc80000004044 */
[----:B------:R-:W-:-:S04]  /*1840*/  FADD R70, R73, -12583039 ;  /* 0xcb40007f49467421 */ /* 0x000fc80000000000 */
[----:B------:R-:W-:-:S04]  /*1850*/  FFMA R70, R71, 1.4426950216293334961, -R70 ;  /* 0x3fb8aa3b47467823 */ /* 0x000fc80000000846 */
[----:B------:R-:W-:Y:S01]  /*1860*/  FFMA R70, R71, 1.925963033500011079e-08, R70 ;  /* 0x32a5706047467823 */ /* 0x000fe20000000046 */
[----:B------:R-:W-:-:S05]  /*1870*/  SHF.L.U32 R71, R73, 0x17, RZ ;  /* 0x0000001749477819 */ /* 0x000fca00000006ff */
[----:B------:R-:W0:Y:S02]  /*1880*/  MUFU.EX2 R70, R70 ;  /* 0x0000004600467308 */ /* 0x000e240000000800 */
[----:B0-----:R-:W-:-:S04]  /*1890*/  FMUL R71, R71, R70 ;  /* 0x0000004647477220 */ /* 0x001fc80000400000 */
[----:B------:R-:W-:Y:S01]  /*18a0*/  FMUL R2, R71, R2 ;  /* 0x0000000247027220 */ /* 0x000fe20000400000 */
[----:B------:R-:W-:Y:S06]  /*18b0*/  BRA.U !UP0, `(.L_x_19) ;  /* 0x0000001108207547 */ /* 0x000fec000b800000 */
[----:B------:R-:W-:Y:S02]  /*18c0*/  UIADD3 UR17, UPT, UPT, UR22, -0x1, URZ ;  /* 0xffffffff16117890 */ /* 0x000fe4000fffe0ff */
[----:B------:R-:W-:Y:S02]  /*18d0*/  ULOP3.LUT UR13, UR22, 0x7ffffff0, URZ, 0xc0, !UPT ;  /* 0x7ffffff0160d7892 */ /* 0x000fe4000f8ec0ff */
[----:B------:R-:W-:Y:S01]  /*18e0*/  UISETP.GE.U32.AND UP0, UPT, UR17, 0xf, UPT ;  /* 0x0000000f1100788c */ /* 0x000fe2000bf06070 */
[----:B------:R-:W-:-:S08]  /*18f0*/  UMOV UR5, URZ ;  /* 0x000000ff00057c82 */ /* 0x000fd00008000000 */
[----:B------:R-:W-:Y:S05]  /*1900*/  BRA.U !UP0, `(.L_x_20) ;  /* 0x0000000108787547 */ /* 0x000fea000b800000 */
[----:B------:R-:W-:-:S05]  /*1910*/  UMOV UR5, URZ ;  /* 0x000000ff00057c82 */ /* 0x000fca0008000000 */
.L_x_21:
[----:B------:R-:W-:-:S09]  /*1920*/  ULEA UR6, UR5, UR16, 0x2 ;  /* 0x0000001005067291 */ /* 0x000fd2000f8e10ff */
[----:B0-----:R-:W2:Y:S04]  /*1930*/  LDL.128 R4, [UR6] ;  /* 0x00000006ff047983 */ /* 0x001ea80008100c00 */
[----:B------:R-:W3:Y:S04]  /*1940*/  LDL.128 R8, [UR6+0x10] ;  /* 0x00001006ff087983 */ /* 0x000ee80008100c00 */
[----:B------:R-:W4:Y:S04]  /*1950*/  LDL.128 R12, [UR6+0x20] ;  /* 0x00002006ff0c7983 */ /* 0x000f280008100c00 */
[----:B------:R-:W5:Y:S01]  /*1960*/  LDL.128 R16, [UR6+0x30] ;  /* 0x00003006ff107983 */ /* 0x000f620008100c00 */
[----:B------:R-:W-:-:S04]  /*1970*/  UIADD3 UR5, UPT, UPT, UR5, 0x10, URZ ;  /* 0x0000001005057890 */ /* 0x000fc8000fffe0ff */
[----:B------:R-:W-:Y:S01]  /*1980*/  UISETP.NE.AND UP0, UPT, UR5, UR13, UPT ;  /* 0x0000000d0500728c */ /* 0x000fe2000bf05270 */
[C---:B--2---:R-:W-:Y:S01]  /*1990*/  FMUL R4, R71.reuse, R4 ;  /* 0x0000000447047220 */ /* 0x044fe20000400000 */
[C---:B------:R-:W-:Y:S01]  /*19a0*/  FMUL R5, R71.reuse, R5 ;  /* 0x0000000547057220 */ /* 0x040fe20000400000 */
[C---:B------:R-:W-:Y:S01]  /*19b0*/  FMUL R6, R71.reuse, R6 ;  /* 0x0000000647067220 */ /* 0x040fe20000400000 */
[C---:B------:R-:W-:Y:S01]  /*19c0*/  FMUL R7, R71.reuse, R7 ;  /* 0x0000000747077220 */ /* 0x040fe20000400000 */
[C---:B---3--:R-:W-:Y:S01]  /*19d0*/  FMUL R8, R71.reuse, R8 ;  /* 0x0000000847087220 */ /* 0x048fe20000400000 */
[C---:B------:R-:W-:Y:S01]  /*19e0*/  FMUL R9, R71.reuse, R9 ;  /* 0x0000000947097220 */ /* 0x040fe20000400000 */
[C---:B------:R-:W-:Y:S01]  /*19f0*/  FMUL R10, R71.reuse, R10 ;  /* 0x0000000a470a7220 */ /* 0x040fe20000400000 */
[C---:B------:R-:W-:Y:S01]  /*1a00*/  FMUL R11, R71.reuse, R11 ;  /* 0x0000000b470b7220 */ /* 0x040fe20000400000 */
[C---:B----4-:R-:W-:Y:S01]  /*1a10*/  FMUL R12, R71.reuse, R12 ;  /* 0x0000000c470c7220 */ /* 0x050fe20000400000 */
[C---:B------:R-:W-:Y:S01]  /*1a20*/  FMUL R13, R71.reuse, R13 ;  /* 0x0000000d470d7220 */ /* 0x040fe20000400000 */
[C---:B------:R-:W-:Y:S01]  /*1a30*/  FMUL R14, R71.reuse, R14 ;  /* 0x0000000e470e7220 */ /* 0x040fe20000400000 */
[C---:B------:R-:W-:Y:S01]  /*1a40*/  FMUL R15, R71.reuse, R15 ;  /* 0x0000000f470f7220 */ /* 0x040fe20000400000 */
[C---:B-----5:R-:W-:Y:S01]  /*1a50*/  FMUL R16, R71.reuse, R16 ;  /* 0x0000001047107220 */ /* 0x060fe20000400000 */
[C---:B------:R-:W-:Y:S01]  /*1a60*/  FMUL R17, R71.reuse, R17 ;  /* 0x0000001147117220 */ /* 0x040fe20000400000 */
[C---:B------:R-:W-:Y:S01]  /*1a70*/  FMUL R18, R71.reuse, R18 ;  /* 0x0000001247127220 */ /* 0x040fe20000400000 */
[----:B------:R-:W-:Y:S01]  /*1a80*/  FMUL R19, R71, R19 ;  /* 0x0000001347137220 */ /* 0x000fe20000400000 */
[----:B------:R0:W-:Y:S04]  /*1a90*/  STL.128 [UR6], R4 ;  /* 0x00000004ff007987 */ /* 0x0001e80008100c06 */
[----:B------:R0:W-:Y:S04]  /*1aa0*/  STL.128 [UR6+0x10], R8 ;  /* 0x00001008ff007987 */ /* 0x0001e80008100c06 */
[----:B------:R0:W-:Y:S04]  /*1ab0*/  STL.128 [UR6+0x20], R12 ;  /* 0x0000200cff007987 */ /* 0x0001e80008100c06 */
[----:B------:R0:W-:Y:S01]  /*1ac0*/  STL.128 [UR6+0x30], R16 ;  /* 0x00003010ff007987 */ /* 0x0001e20008100c06 */
[----:B------:R-:W-:Y:S05]  /*1ad0*/  BRA.U UP0, `(.L_x_21) ;  /* 0xfffffffd00907547 */ /* 0x000fea000b83ffff */
[----:B------:R-:W-:-:S05]  /*1ae0*/  UMOV UR5, UR13 ;  /* 0x0000000d00057c82 */ /* 0x000fca0008000000 */
.L_x_20:
[----:B------:R-:W-:Y:S02]  /*1af0*/  ULOP3.LUT UP0, URZ, UR22, 0xf, URZ, 0xc0, !UPT ;  /* 0x0000000f16ff7892 */ /* 0x000fe4000f80c0ff */
[----:B------:R-:W-:Y:S02]  /*1b00*/  ULOP3.LUT UR25, UR22, 0xf, URZ, 0xc0, !UPT ;  /* 0x0000000f16197892 */ /* 0x000fe4000f8ec0ff */
[----:B------:R-:W-:Y:S02]  /*1b10*/  ULOP3.LUT UR26, UR22, 0x7, URZ, 0xc0, !UPT ;  /* 0x00000007161a7892 */ /* 0x000fe4000f8ec0ff */
[----:B------:R-:W-:Y:S02]  /*1b20*/  ULOP3.LUT UR24, UR22, 0x3, URZ, 0xc0, !UPT ;  /* 0x0000000316187892 */ /* 0x000fe4000f8ec0ff */
[----:B------:R-:W-:Y:S02]  /*1b30*/  UIADD3 UR18, UPT, UPT, UR25, -0x1, URZ ;  /* 0xffffffff19127890 */ /* 0x000fe4000fffe0ff */
[----:B------:R-:W-:Y:S01]  /*1b40*/  UIADD3 UR19, UPT, UPT, UR26, -0x1, URZ ;  /* 0xffffffff1a137890 */ /* 0x000fe2000fffe0ff */
[----:B------:R-:W-:Y:S11]  /*1b50*/  BRA.U !UP0, `(.L_x_22) ;  /* 0x0000000108f87547 */ /* 0x000ff6000b800000 */
[----:B------:R-:W-:Y:S02]  /*1b60*/  UISETP.GE.U32.AND UP0, UPT, UR18, 0x7, UPT ;  /* 0x000000071200788c */ /* 0x000fe4000bf06070 */
[----:B------:R-:W-:-:S07]  /*1b70*/  UISETP.NE.AND UP1, UPT, UR26, URZ, UPT ;  /* 0x000000ff1a00728c */ /* 0x000fce000bf25270 */
[----:B------:R-:W-:Y:S05]  /*1b80*/  BRA.U !UP0, `(.L_x_23) ;  /* 0x0000000108687547 */ /* 0x000fea000b800000 */
[----:B------:R-:W-:-:S09]  /*1b90*/  ULEA UR6, UR5, UR16, 0x2 ;  /* 0x0000001005067291 */ /* 0x000fd2000f8e10ff */
[----:B0-----:R-:W2:Y:S04]  /*1ba0*/  LDL R6, [UR6+0x8] ;  /* 0x00000806ff067983 */ /* 0x001ea80008100800 */
[----:B------:R-:W3:Y:S04]  /*1bb0*/  LDL R10, [UR6+0xc] ;  /* 0x00000c06ff0a7983 */ /* 0x000ee80008100800 */
[----:B------:R-:W4:Y:S04]  /*1bc0*/  LDL R0, [UR6] ;  /* 0x00000006ff007983 */ /* 0x000f280008100800 */
[----:B------:R-:W5:Y:S04]  /*1bd0*/  LDL R4, [UR6+0x4] ;  /* 0x00000406ff047983 */ /* 0x000f680008100800 */
[----:B------:R-:W5:Y:S04]  /*1be0*/  LDL R8, [UR6+0x10] ;  /* 0x00001006ff087983 */ /* 0x000f680008100800 */
[----:B------:R-:W5:Y:S04]  /*1bf0*/  LDL R12, [UR6+0x14] ;  /* 0x00001406ff0c7983 */ /* 0x000f680008100800 */
[----:B------:R-:W5:Y:S04]  /*1c00*/  LDL R14, [UR6+0x18] ;  /* 0x00001806ff0e7983 */ /* 0x000f680008100800 */
[----:B------:R-:W5:Y:S01]  /*1c10*/  LDL R16, [UR6+0x1c] ;  /* 0x00001c06ff107983 */ /* 0x000f620008100800 */
[----:B------:R-:W-:Y:S01]  /*1c20*/  UIADD3 UR5, UPT, UPT, UR5, 0x8, URZ ;  /* 0x0000000805057890 */ /* 0x000fe2000fffe0ff */
[C---:B--2---:R-:W-:Y:S01]  /*1c30*/  FMUL R5, R71.reuse, R6 ;  /* 0x0000000647057220 */ /* 0x044fe20000400000 */
[C---:B---3--:R-:W-:Y:S01]  /*1c40*/  FMUL R6, R71.reuse, R10 ;  /* 0x0000000a47067220 */ /* 0x048fe20000400000 */
[C---:B----4-:R-:W-:Y:S01]  /*1c50*/  FMUL R0, R71.reuse, R0 ;  /* 0x0000000047007220 */ /* 0x050fe20000400000 */
[C---:B-----5:R-:W-:Y:S01]  /*1c60*/  FMUL R4, R71.reuse, R4 ;  /* 0x0000000447047220 */ /* 0x060fe20000400000 */
[C---:B------:R-:W-:Y:S01]  /*1c70*/  FMUL R8, R71.reuse, R8 ;  /* 0x0000000847087220 */ /* 0x040fe20000400000 */
[C---:B------:R-:W-:Y:S01]  /*1c80*/  FMUL R7, R71.reuse, R12 ;  /* 0x0000000c47077220 */ /* 0x040fe20000400000 */
[C---:B------:R-:W-:Y:S01]  /*1c90*/  FMUL R9, R71.reuse, R14 ;  /* 0x0000000e47097220 */ /* 0x040fe20000400000 */
[----:B------:R-:W-:Y:S01]  /*1ca0*/  FMUL R10, R71, R16 ;  /* 0x00000010470a7220 */ /* 0x000fe20000400000 */
[----:B------:R1:W-:Y:S04]  /*1cb0*/  STL [UR6], R0 ;  /* 0x00000000ff007987 */ /* 0x0003e80008100806 */
[----:B------:R1:W-:Y:S04]  /*1cc0*/  STL [UR6+0x4], R4 ;  /* 0x00000404ff007987 */ /* 0x0003e80008100806 */
[----:B------:R1:W-:Y:S04]  /*1cd0*/  STL [UR6+0x8], R5 ;  /* 0x00000805ff007987 */ /* 0x0003e80008100806 */
[----:B------:R1:W-:Y:S04]  /*1ce0*/  STL [UR6+0xc], R6 ;  /* 0x00000c06ff007987 */ /* 0x0003e80008100806 */
[----:B------:R1:W-:Y:S04]  /*1cf0*/  STL [UR6+0x10], R8 ;  /* 0x00001008ff007987 */ /* 0x0003e80008100806 */
[----:B------:R1:W-:Y:S04]  /*1d00*/  STL [UR6+0x14], R7 ;  /* 0x00001407ff007987 */ /* 0x0003e80008100806 */
[----:B------:R1:W-:Y:S04]  /*1d10*/  STL [UR6+0x18], R9 ;  /* 0x00001809ff007987 */ /* 0x0003e80008100806 */
[----:B------:R1:W-:Y:S02]  /*1d20*/  STL [UR6+0x1c], R10 ;  /* 0x00001c0aff007987 */ /* 0x0003e40008100806 */
.L_x_23:
[----:B------:R-:W-:Y:S05]  /*1d30*/  BRA.U !UP1, `(.L_x_22) ;  /* 0x0000000109807547 */ /* 0x000fea000b800000 */
[----:B------:R-:W-:Y:S02]  /*1d40*/  UISETP.GE.U32.AND UP0, UPT, UR19, 0x3, UPT ;  /* 0x000000031300788c */ /* 0x000fe4000bf06070 */
[----:B------:R-:W-:-:S07]  /*1d50*/  UISETP.NE.AND UP1, UPT, UR24, URZ, UPT ;  /* 0x000000ff1800728c */ /* 0x000fce000bf25270 */
[----:B------:R-:W-:Y:S05]  /*1d60*/  BRA.U !UP0, `(.L_x_24) ;  /* 0x0000000108387547 */ /* 0x000fea000b800000 */
[----:B------:R-:W-:-:S09]  /*1d70*/  ULEA UR6, UR5, UR16, 0x2 ;  /* 0x0000001005067291 */ /* 0x000fd2000f8e10ff */
[----:B01----:R-:W2:Y:S04]  /*1d80*/  LDL R6, [UR6+0x8] ;  /* 0x00000806ff067983 */ /* 0x003ea80008100800 */
[----:B------:R-:W3:Y:S04]  /*1d90*/  LDL R0, [UR6] ;  /* 0x00000006ff007983 */ /* 0x000ee80008100800 */
[----:B------:R-:W4:Y:S04]  /*1da0*/  LDL R4, [UR6+0x4] ;  /* 0x00000406ff047983 */ /* 0x000f280008100800 */
[----:B------:R-:W5:Y:S01]  /*1db0*/  LDL R8, [UR6+0xc] ;  /* 0x00000c06ff087983 */ /* 0x000f620008100800 */
[----:B------:R-:W-:Y:S01]  /*1dc0*/  UIADD3 UR5, UPT, UPT, UR5, 0x4, URZ ;  /* 0x0000000405057890 */ /* 0x000fe2000fffe0ff */
[C---:B--2---:R-:W-:Y:S01]  /*1dd0*/  FMUL R5, R71.reuse, R6 ;  /* 0x0000000647057220 */ /* 0x044fe20000400000 */
[C---:B---3--:R-:W-:Y:S01]  /*1de0*/  FMUL R0, R71.reuse, R0 ;  /* 0x0000000047007220 */ /* 0x048fe20000400000 */
[C---:B----4-:R-:W-:Y:S01]  /*1df0*/  FMUL R4, R71.reuse, R4 ;  /* 0x0000000447047220 */ /* 0x050fe20000400000 */
[----:B-----5:R-:W-:-:S03]  /*1e00*/  FMUL R6, R71, R8 ;  /* 0x0000000847067220 */ /* 0x020fc60000400000 */
[----:B------:R2:W-:Y:S04]  /*1e10*/  STL [UR6], R0 ;  /* 0x00000000ff007987 */ /* 0x0005e80008100806 */
[----:B------:R2:W-:Y:S04]  /*1e20*/  STL [UR6+0x4], R4 ;  /* 0x00000404ff007987 */ /* 0x0005e80008100806 */
[----:B------:R2:W-:Y:S04]  /*1e30*/  STL [UR6+0x8], R5 ;  /* 0x00000805ff007987 */ /* 0x0005e80008100806 */
[----:B------:R2:W-:Y:S02]  /*1e40*/  STL [UR6+0xc], R6 ;  /* 0x00000c06ff007987 */ /* 0x0005e40008100806 */
.L_x_24:
[----:B------:R-:W-:Y:S05]  /*1e50*/  BRA.U !UP1, `(.L_x_22) ;  /* 0x0000000109387547 */ /* 0x000fea000b800000 */
[----:B------:R-:W-:-:S09]  /*1e60*/  ULEA UR5, UR5, UR16, 0x2 ;  /* 0x0000001005057291 */ /* 0x000fd2000f8e10ff */
[----:B-12---:R-:W2:Y:S01]  /*1e70*/  LDL R0, [UR5] ;  /* 0x00000005ff007983 */ /* 0x006ea20008100800 */
[----:B------:R-:W-:Y:S01]  /*1e80*/  UISETP.NE.AND UP0, UPT, UR24, 0x1, UPT ;  /* 0x000000011800788c */ /* 0x000fe2000bf05270 */
[----:B--2---:R-:W-:-:S05]  /*1e90*/  FMUL R0, R71, R0 ;  /* 0x0000000047007220 */ /* 0x004fca0000400000 */
[----:B------:R3:W-:Y:S03]  /*1ea0*/  STL [UR5], R0 ;  /* 0x00000000ff007987 */ /* 0x0007e60008100805 */
[----:B------:R-:W-:Y:S05]  /*1eb0*/  BRA.U !UP0, `(.L_x_22) ;  /* 0x0000000108207547 */ /* 0x000fea000b800000 */
[----:B---3--:R-:W2:Y:S01]  /*1ec0*/  LDL R0, [UR5+0x4] ;  /* 0x00000405ff007983 */ /* 0x008ea20008100800 */
[----:B------:R-:W-:Y:S01]  /*1ed0*/  UISETP.NE.AND UP0, UPT, UR24, 0x2, UPT ;  /* 0x000000021800788c */ /* 0x000fe2000bf05270 */
[----:B--2---:R-:W-:-:S05]  /*1ee0*/  FMUL R0, R71, R0 ;  /* 0x0000000047007220 */ /* 0x004fca0000400000 */
[----:B------:R4:W-:Y:S03]  /*1ef0*/  STL [UR5+0x4], R0 ;  /* 0x00000400ff007987 */ /* 0x0009e60008100805 */
[----:B------:R-:W-:Y:S05]  /*1f00*/  BRA.U !UP0, `(.L_x_22) ;  /* 0x00000001080c7547 */ /* 0x000fea000b800000 */
[----:B----4-:R-:W2:Y:S02]  /*1f10*/  LDL R0, [UR5+0x8] ;  /* 0x00000805ff007983 */ /* 0x010ea40008100800 */
[----:B--2---:R-:W-:-:S05]  /*1f20*/  FMUL R71, R71, R0 ;  /* 0x0000000047477220 */ /* 0x004fca0000400000 */
[----:B------:R1:W-:Y:S02]  /*1f30*/  STL [UR5+0x8], R71 ;  /* 0x00000847ff007987 */ /* 0x0003e40008100805 */
.L_x_22:
[----:B------:R-:W-:-:S05]  /*1f40*/  UMOV UR5, URZ ;  /* 0x000000ff00057c82 */ /* 0x000fca0008000000 */
.L_x_31:
[----:B------:R-:W-:Y:S01]  /*1f50*/  ULEA UR6, UR5, UR11, 0x2 ;  /* 0x0000000b05067291 */ /* 0x000fe2000f8e10ff */
[----:B012---:R-:W-:Y:S01]  /*1f60*/  HFMA2 R5, -RZ, RZ, 0.96630859375, -0.0022525787353515625 ;  /* 0x3bbb989dff057431 */ /* 0x007fe200000001ff */
[----:B------:R-:W-:Y:S01]  /*1f70*/  MOV R7, 0x437c0000 ;  /* 0x437c000000077802 */ /* 0x000fe20000000f00 */
[----:B------:R-:W0:Y:S01]  /*1f80*/  S2UR UR8, SR_CgaCtaId ;  /* 0x00000000000879c3 */ /* 0x000e220000008800 */
[----:B------:R-:W1:Y:S05]  /*1f90*/  LDCU UR22, c[0x0][0x3b4] ;  /* 0x00007680ff1677ac */ /* 0x000e6a0008000800 */
[----:B---34-:R-:W2:Y:S01]  /*1fa0*/  LDL R0, [UR6] ;  /* 0x00000006ff007983 */ /* 0x018ea20008100800 */
[----:B------:R-:W-:Y:S01]  /*1fb0*/  UISETP.GE.U32.AND UP0, UPT, UR17, 0xf, UPT ;  /* 0x0000000f1100788c */ /* 0x000fe2000bf06070 */
[----:B------:R-:W-:-:S02]  /*1fc0*/  UMOV UR6, 0x400 ;  /* 0x0000040000067882 */ /* 0x000fc40000000000 */
[----:B0-----:R-:W-:-:S03]  /*1fd0*/  ULEA UR8, UR8, UR6, 0x18 ;  /* 0x0000000608087291 */ /* 0x001fc6000f8ec0ff */
[----:B------:R-:W-:Y:S01]  /*1fe0*/  UMOV UR6, URZ ;  /* 0x000000ff00067c82 */ /* 0x000fe20008000000 */
[----:B-1----:R-:W-:Y:S01]  /*1ff0*/  ULEA UR8, UR22, UR8, 0x8 ;  /* 0x0000000816087291 */ /* 0x002fe2000f8e40ff */
[----:B--2---:R-:W-:-:S04]  /*2000*/  FADD R0, -R69, R0 ;  /* 0x0000000045007221 */ /* 0x004fc80000000100 */
[----:B------:R-:W-:-:S04]  /*2010*/  FFMA.SAT R4, R0, R5, 0.5 ;  /* 0x3f00000000047423 */ /* 0x000fc80000002005 */
[----:B------:R-:W-:-:S04]  /*2020*/  FFMA.RM R4, R4, R7, 12582913 ;  /* 0x4b40000104047423 */ /* 0x000fc80000004007 */
[C---:B------:R-:W-:Y:S01]  /*2030*/  FADD R5, R4.reuse, -12583039 ;  /* 0xcb40007f04057421 */ /* 0x040fe20000000000 */
[----:B------:R-:W-:-:S03]  /*2040*/  SHF.L.U32 R21, R4, 0x17, RZ ;  /* 0x0000001704157819 */ /* 0x000fc600000006ff */
[----:B------:R-:W-:-:S04]  /*2050*/  FFMA R5, R0, 1.4426950216293334961, -R5 ;  /* 0x3fb8aa3b00057823 */ /* 0x000fc80000000805 */
[----:B------:R-:W-:-:S04]  /*2060*/  FFMA R5, R0, 1.925963033500011079e-08, R5 ;  /* 0x32a5706000057823 */ /* 0x000fc80000000005 */
[----:B------:R-:W0:Y:S02]  /*2070*/  MUFU.EX2 R0, R5 ;  /* 0x0000000500007308 */ /* 0x000e240000000800 */
[----:B0-----:R-:W-:-:S04]  /*2080*/  FMUL R21, R21, R0 ;  /* 0x0000000015157220 */ /* 0x001fc80000400000 */
[----:B------:R-:W-:Y:S01]  /*2090*/  FADD R2, R21, R2 ;  /* 0x0000000215027221 */ /* 0x000fe20000000000 */
[----:B------:R-:W-:Y:S06]  /*20a0*/  BRA.U !UP0, `(.L_x_25) ;  /* 0x0000000108c07547 */ /* 0x000fec000b800000 */
[----:B------:R-:W-:-:S05]  /*20b0*/  UMOV UR6, URZ ;  /* 0x000000ff00067c82 */ /* 0x000fca0008000000 */
.L_x_26:
[----:B------:R-:W-:-:S09]  /*20c0*/  ULEA UR20, UR6, UR16, 0x2 ;  /* 0x0000001006147291 */ /* 0x000fd2000f8e10ff */
[----:B0-----:R-:W2:Y:S04]  /*20d0*/  LDL.128 R16, [UR20] ;  /* 0x00000014ff107983 */ /* 0x001ea80008100c00 */
[----:B------:R-:W3:Y:S04]  /*20e0*/  LDL.128 R12, [UR20+0x10] ;  /* 0x00001014ff0c7983 */ /* 0x000ee80008100c00 */
[----:B------:R-:W4:Y:S04]  /*20f0*/  LDL.128 R8, [UR20+0x20] ;  /* 0x00002014ff087983 */ /* 0x000f280008100c00 */
[----:B------:R-:W5:Y:S01]  /*2100*/  LDL.128 R4, [UR20+0x30] ;  /* 0x00003014ff047983 */ /* 0x000f620008100c00 */
[----:B------:R-:W-:-:S02]  /*2110*/  UIMAD UR9, UR5, UR22, UR6 ;  /* 0x00000016050972a4 */ /* 0x000fc4000f8e0206 */
[----:B------:R-:W-:Y:S02]  /*2120*/  UIADD3 UR6, UPT, UPT, UR6, 0x10, URZ ;  /* 0x0000001006067890 */ /* 0x000fe4000fffe0ff */
[----:B------:R-:W-:Y:S02]  /*2130*/  ULEA UR9, UR9, UR8, 0x2 ;  /* 0x0000000809097291 */ /* 0x000fe4000f8e10ff */
[----:B------:R-:W-:-:S07]  /*2140*/  UISETP.NE.AND UP0, UPT, UR6, UR13, UPT ;  /* 0x0000000d0600728c */ /* 0x000fce000bf05270 */
[----:B------:R-:W2:Y:S04]  /*2150*/  LDS R0, [UR9] ;  /* 0x00000009ff007984 */ /* 0x000ea80008000800 */
[----:B------:R-:W0:Y:S04]  /*2160*/  LDS R20, [UR9+0x4] ;  /* 0x00000409ff147984 */ /* 0x000e280008000800 */
[----:B------:R-:W1:Y:S04]  /*2170*/  LDS R23, [UR9+0x8] ;  /* 0x00000809ff177984 */ /* 0x000e680008000800 */
[----:B------:R-:W1:Y:S04]  /*2180*/  LDS R22, [UR9+0xc] ;  /* 0x00000c09ff167984 */ /* 0x000e680008000800 */
[----:B------:R-:W3:Y:S04]  /*2190*/  LDS R25, [UR9+0x10] ;  /* 0x00001009ff197984 */ /* 0x000ee80008000800 */
[----:B------:R-:W3:Y:S04]  /*21a0*/  LDS R24, [UR9+0x14] ;  /* 0x00001409ff187984 */ /* 0x000ee80008000800 */
[----:B------:R-:W3:Y:S04]  /*21b0*/  LDS R27, [UR9+0x18] ;  /* 0x00001809ff1b7984 */ /* 0x000ee80008000800 */
[----:B------:R-:W3:Y:S04]  /*21c0*/  LDS R26, [UR9+0x1c] ;  /* 0x00001c09ff1a7984 */ /* 0x000ee80008000800 */
[----:B------:R-:W4:Y:S04]  /*21d0*/  LDS R29, [UR9+0x20] ;  /* 0x00002009ff1d7984 */ /* 0x000f280008000800 */
[----:B------:R-:W4:Y:S04]  /*21e0*/  LDS R28, [UR9+0x24] ;  /* 0x00002409ff1c7984 */ /* 0x000f280008000800 */
[----:B------:R-:W4:Y:S04]  /*21f0*/  LDS R31, [UR9+0x28] ;  /* 0x00002809ff1f7984 */ /* 0x000f280008000800 */
[----:B------:R-:W4:Y:S04]  /*2200*/  LDS R30, [UR9+0x2c] ;  /* 0x00002c09ff1e7984 */ /* 0x000f280008000800 */
[----:B------:R-:W5:Y:S04]  /*2210*/  LDS R33, [UR9+0x30] ;  /* 0x00003009ff217984 */ /* 0x000f680008000800 */
[----:B------:R-:W5:Y:S04]  /*2220*/  LDS R32, [UR9+0x34] ;  /* 0x00003409ff207984 */ /* 0x000f680008000800 */
[----:B------:R-:W5:Y:S04]  /*2230*/  LDS R35, [UR9+0x38] ;  /* 0x00003809ff237984 */ /* 0x000f680008000800 */
[----:B------:R-:W5:Y:S01]  /*2240*/  LDS R34, [UR9+0x3c] ;  /* 0x00003c09ff227984 */ /* 0x000f620008000800 */
[C---:B--2---:R-:W-:Y:S01]  /*2250*/  FFMA R16, R21.reuse, R0, R16 ;  /* 0x0000000015107223 */ /* 0x044fe20000000010 */
[C---:B0-----:R-:W-:Y:S01]  /*2260*/  FFMA R17, R21.reuse, R20, R17 ;  /* 0x0000001415117223 */ /* 0x041fe20000000011 */
[C---:B-1----:R-:W-:Y:S01]  /*2270*/  FFMA R18, R21.reuse, R23, R18 ;  /* 0x0000001715127223 */ /* 0x042fe20000000012 */
[C---:B------:R-:W-:Y:S01]  /*2280*/  FFMA R19, R21.reuse, R22, R19 ;  /* 0x0000001615137223 */ /* 0x040fe20000000013 */
[C---:B---3--:R-:W-:Y:S01]  /*2290*/  FFMA R12, R21.reuse, R25, R12 ;  /* 0x00000019150c7223 */ /* 0x048fe2000000000c */
[C---:B------:R-:W-:Y:S01]  /*22a0*/  FFMA R13, R21.reuse, R24, R13 ;  /* 0x00000018150d7223 */ /* 0x040fe2000000000d */
[C---:B------:R-:W-:Y:S01]  /*22b0*/  FFMA R14, R21.reuse, R27, R14 ;  /* 0x0000001b150e7223 */ /* 0x040fe2000000000e */
[C---:B------:R-:W-:Y:S01]  /*22c0*/  FFMA R15, R21.reuse, R26, R15 ;  /* 0x0000001a150f7223 */ /* 0x040fe2000000000f */
[C---:B----4-:R-:W-:Y:S01]  /*22d0*/  FFMA R8, R21.reuse, R29, R8 ;  /* 0x0000001d15087223 */ /* 0x050fe20000000008 */
[C---:B------:R-:W-:Y:S01]  /*22e0*/  FFMA R9, R21.reuse, R28, R9 ;  /* 0x0000001c15097223 */ /* 0x040fe20000000009 */
[C---:B------:R-:W-:Y:S01]  /*22f0*/  FFMA R10, R21.reuse, R31, R10 ;  /* 0x0000001f150a7223 */ /* 0x040fe2000000000a */
[C---:B------:R-:W-:Y:S01]  /*2300*/  FFMA R11, R21.reuse, R30, R11 ;  /* 0x0000001e150b7223 */ /* 0x040fe2000000000b */
[C---:B-----5:R-:W-:Y:S01]  /*2310*/  FFMA R4, R21.reuse, R33, R4 ;  /* 0x0000002115047223 */ /* 0x060fe20000000004 */
[C---:B------:R-:W-:Y:S01]  /*2320*/  FFMA R5, R21.reuse, R32, R5 ;  /* 0x0000002015057223 */ /* 0x040fe20000000005 */
[C---:B------:R-:W-:Y:S01]  /*2330*/  FFMA R6, R21.reuse, R35, R6 ;  /* 0x0000002315067223 */ /* 0x040fe20000000006 */
[----:B------:R-:W-:Y:S01]  /*2340*/  FFMA R7, R21, R34, R7 ;  /* 0x0000002215077223 */ /* 0x000fe20000000007 */
[----:B------:R0:W-:Y:S04]  /*2350*/  STL.128 [UR20], R16 ;  /* 0x00000010ff007987 */ /* 0x0001e80008100c14 */
[----:B------:R0:W-:Y:S04]  /*2360*/  STL.128 [UR20+0x10], R12 ;  /* 0x0000100cff007987 */ /* 0x0001e80008100c14 */
[----:B------:R0:W-:Y:S04]  /*2370*/  STL.128 [UR20+0x20], R8 ;  /* 0x00002008ff007987 */ /* 0x0001e80008100c14 */
[----:B------:R0:W-:Y:S01]  /*2380*/  STL.128 [UR20+0x30], R4 ;  /* 0x00003004ff007987 */ /* 0x0001e20008100c14 */
[----:B------:R-:W-:Y:S05]  /*2390*/  BRA.U UP0, `(.L_x_26) ;  /* 0xfffffffd00487547 */ /* 0x000fea000b83ffff */
[----:B------:R-:W-:-:S05]  /*23a0*/  UMOV UR6, UR13 ;  /* 0x0000000d00067c82 */ /* 0x000fca0008000000 */
.L_x_25:
[----:B------:R-:W-:-:S09]  /*23b0*/  UISETP.NE.AND UP0, UPT, UR25, URZ, UPT ;  /* 0x000000ff1900728c */ /* 0x000fd2000bf05270 */
[----:B------:R-:W-:Y:S05]  /*23c0*/  BRA.U !UP0, `(.L_x_27) ;  /* 0x00000005084c7547 */ /* 0x000fea000b800000 */
[----:B------:R-:W-:Y:S02]  /*23d0*/  UISETP.GE.U32.AND UP0, UPT, UR18, 0x7, UPT ;  /* 0x000000071200788c */ /* 0x000fe4000bf06070 */
[----:B------:R-:W-:-:S07]  /*23e0*/  UISETP.NE.AND UP1, UPT, UR26, URZ, UPT ;  /* 0x000000ff1a00728c */ /* 0x000fce000bf25270 */
[----:B------:R-:W-:Y:S05]  /*23f0*/  BRA.U !UP0, `(.L_x_28) ;  /* 0x0000000108907547 */ /* 0x000fea000b800000 */
[----:B------:R-:W-:-:S09]  /*2400*/  ULEA UR20, UR6, UR16, 0x2 ;  /* 0x0000001006147291 */ /* 0x000fd2000f8e10ff */
[----:B0-----:R-:W2:Y:S04]  /*2410*/  LDL R4, [UR20] ;  /* 0x00000014ff047983 */ /* 0x001ea80008100800 */
[----:B------:R-:W3:Y:S04]  /*2420*/  LDL R7, [UR20+0x4] ;  /* 0x00000414ff077983 */ /* 0x000ee80008100800 */
[----:B------:R-:W4:Y:S04]  /*2430*/  LDL R9, [UR20+0x8] ;  /* 0x00000814ff097983 */ /* 0x000f280008100800 */
[----:B------:R-:W5:Y:S04]  /*2440*/  LDL R20, [UR20+0xc] ;  /* 0x00000c14ff147983 */ /* 0x000f680008100800 */
[----:B------:R-:W5:Y:S04]  /*2450*/  LDL R5, [UR20+0x10] ;  /* 0x00001014ff057983 */ /* 0x000f680008100800 */
[----:B------:R-:W5:Y:S04]  /*2460*/  LDL R11, [UR20+0x14] ;  /* 0x00001414ff0b7983 */ /* 0x000f680008100800 */
[----:B------:R-:W5:Y:S04]  /*2470*/  LDL R13, [UR20+0x18] ;  /* 0x00001814ff0d7983 */ /* 0x000f680008100800 */
[----:B------:R-:W5:Y:S01]  /*2480*/  LDL R15, [UR20+0x1c] ;  /* 0x00001c14ff0f7983 */ /* 0x000f620008100800 */
[----:B------:R-:W-:-:S02]  /*2490*/  UIMAD UR9, UR5, UR22, UR6 ;  /* 0x00000016050972a4 */ /* 0x000fc4000f8e0206 */
[----:B------:R-:W-:Y:S02]  /*24a0*/  UIADD3 UR6, UPT, UPT, UR6, 0x8, URZ ;  /* 0x0000000806067890 */ /* 0x000fe4000fffe0ff */
[----:B------:R-:W-:-:S09]  /*24b0*/  ULEA UR9, UR9, UR8, 0x2 ;  /* 0x0000000809097291 */ /* 0x000fd2000f8e10ff */
[----:B------:R-:W2:Y:S04]  /*24c0*/  LDS R0, [UR9] ;  /* 0x00000009ff007984 */ /* 0x000ea80008000800 */
[----:B------:R-:W3:Y:S04]  /*24d0*/  LDS R6, [UR9+0x4] ;  /* 0x00000409ff067984 */ /* 0x000ee80008000800 */
[----:B------:R-:W4:Y:S04]  /*24e0*/  LDS R8, [UR9+0x8] ;  /* 0x00000809ff087984 */ /* 0x000f280008000800 */
[----:B------:R-:W5:Y:S04]  /*24f0*/  LDS R10, [UR9+0xc] ;  /* 0x00000c09ff0a7984 */ /* 0x000f680008000800 */
[----:B------:R-:W0:Y:S04]  /*2500*/  LDS R12, [UR9+0x10] ;  /* 0x00001009ff0c7984 */ /* 0x000e280008000800 */
[----:B------:R-:W1:Y:S04]  /*2510*/  LDS R14, [UR9+0x14] ;  /* 0x00001409ff0e7984 */ /* 0x000e680008000800 */
[----:B------:R-:W1:Y:S04]  /*2520*/  LDS R16, [UR9+0x18] ;  /* 0x00001809ff107984 */ /* 0x000e680008000800 */
[----:B------:R-:W1:Y:S01]  /*2530*/  LDS R18, [UR9+0x1c] ;  /* 0x00001c09ff127984 */ /* 0x000e620008000800 */
[C---:B--2---:R-:W-:Y:S01]  /*2540*/  FFMA R0, R21.reuse, R0, R4 ;  /* 0x0000000015007223 */ /* 0x044fe20000000004 */
[----:B---3--:R-:W-:-:S04]  /*2550*/  FFMA R6, R21, R6, R7 ;  /* 0x0000000615067223 */ /* 0x008fc80000000007 */
[----:B------:R2:W-:Y:S01]  /*2560*/  STL [UR20], R0 ;  /* 0x00000000ff007987 */ /* 0x0005e20008100814 */
[----:B----4-:R-:W-:-:S03]  /*2570*/  FFMA R8, R21, R8, R9 ;  /* 0x0000000815087223 */ /* 0x010fc60000000009 */
[----:B------:R2:W-:Y:S01]  /*2580*/  STL [UR20+0x4], R6 ;  /* 0x00000406ff007987 */ /* 0x0005e20008100814 */
[----:B-----5:R-:W-:-:S03]  /*2590*/  FFMA R10, R21, R10, R20 ;  /* 0x0000000a150a7223 */ /* 0x020fc60000000014 */
[----:B------:R2:W-:Y:S01]  /*25a0*/  STL [UR20+0x8], R8 ;  /* 0x00000808ff007987 */ /* 0x0005e20008100814 */
[----:B0-----:R-:W-:-:S03]  /*25b0*/  FFMA R5, R21, R12, R5 ;  /* 0x0000000c15057223 */ /* 0x001fc60000000005 */
[----:B------:R2:W-:Y:S01]  /*25c0*/  STL [UR20+0xc], R10 ;  /* 0x00000c0aff007987 */ /* 0x0005e20008100814 */
[----:B-1----:R-:W-:-:S03]  /*25d0*/  FFMA R14, R21, R14, R11 ;  /* 0x0000000e150e7223 */ /* 0x002fc6000000000b */
[----:B------:R2:W-:Y:S01]  /*25e0*/  STL [UR20+0x10], R5 ;  /* 0x00001005ff007987 */ /* 0x0005e20008100814 */
[----:B------:R-:W-:-:S03]  /*25f0*/  FFMA R16, R21, R16, R13 ;  /* 0x0000001015107223 */ /* 0x000fc6000000000d */
[----:B------:R2:W-:Y:S01]  /*2600*/  STL [UR20+0x14], R14 ;  /* 0x0000140eff007987 */ /* 0x0005e20008100814 */
[----:B------:R-:W-:-:S03]  /*2610*/  FFMA R18, R21, R18, R15 ;  /* 0x0000001215127223 */ /* 0x000fc6000000000f */
[----:B------:R2:W-:Y:S04]  /*2620*/  STL [UR20+0x18], R16 ;  /* 0x00001810ff007987 */ /* 0x0005e80008100814 */
[----:B------:R2:W-:Y:S02]  /*2630*/  STL [UR20+0x1c], R18 ;  /* 0x00001c12ff007987 */ /* 0x0005e40008100814 */
.L_x_28:
[----:B------:R-:W-:Y:S05]  /*2640*/  BRA.U !UP1, `(.L_x_27) ;  /* 0x0000000109ac7547 */ /* 0x000fea000b800000 */
[----:B------:R-:W-:Y:S02]  /*2650*/  UISETP.GE.U32.AND UP0, UPT, UR19, 0x3, UPT ;  /* 0x000000031300788c */ /* 0x000fe4000bf06070 */
[----:B------:R-:W-:-:S07]  /*2660*/  UISETP.NE.AND UP1, UPT, UR24, URZ, UPT ;  /* 0x000000ff1800728c */ /* 0x000fce000bf25270 */
[----:B------:R-:W-:Y:S05]  /*2670*/  BRA.U !UP0, `(.L_x_29) ;  /* 0x0000000108507547 */ /* 0x000fea000b800000 */
[----:B------:R-:W-:-:S09]  /*2680*/  ULEA UR20, UR6, UR16, 0x2 ;  /* 0x0000001006147291 */ /* 0x000fd2000f8e10ff */
[----:B--2---:R-:W2:Y:S04]  /*2690*/  LDL R0, [UR20] ;  /* 0x00000014ff007983 */ /* 0x004ea80008100800 */
[----:B0-----:R-:W3:Y:S04]  /*26a0*/  LDL R6, [UR20+0x8] ;  /* 0x00000814ff067983 */ /* 0x001ee80008100800 */
[----:B------:R-:W4:Y:S04]  /*26b0*/  LDL R4, [UR20+0x4] ;  /* 0x00000414ff047983 */ /* 0x000f280008100800 */
[----:B------:R-:W5:Y:S01]  /*26c0*/  LDL R8, [UR20+0xc] ;  /* 0x00000c14ff087983 */ /* 0x000f620008100800 */
[----:B------:R-:W-:-:S04]  /*26d0*/  UIMAD UR9, UR5, UR22, UR6 ;  /* 0x00000016050972a4 */ /* 0x000fc8000f8e0206 */
[----:B------:R-:W-:-:S09]  /*26e0*/  ULEA UR9, UR9, UR8, 0x2 ;  /* 0x0000000809097291 */ /* 0x000fd2000f8e10ff */
[----:B------:R-:W2:Y:S04]  /*26f0*/  LDS R5, [UR9] ;  /* 0x00000009ff057984 */ /* 0x000ea80008000800 */
[----:B------:R-:W3:Y:S04]  /*2700*/  LDS R9, [UR9+0x8] ;  /* 0x00000809ff097984 */ /* 0x000ee80008000800 */
[----:B------:R-:W4:Y:S04]  /*2710*/  LDS R7, [UR9+0x4] ;  /* 0x00000409ff077984 */ /* 0x000f280008000800 */
[----:B------:R-:W5:Y:S01]  /*2720*/  LDS R11, [UR9+0xc] ;  /* 0x00000c09ff0b7984 */ /* 0x000f620008000800 */
[----:B------:R-:W-:Y:S01]  /*2730*/  UIADD3 UR6, UPT, UPT, UR6, 0x4, URZ ;  /* 0x0000000406067890 */ /* 0x000fe2000fffe0ff */
[C---:B--2---:R-:W-:Y:S01]  /*2740*/  FFMA R0, R21.reuse, R5, R0 ;  /* 0x0000000515007223 */ /* 0x044fe20000000000 */
[C---:B---3--:R-:W-:Y:S01]  /*2750*/  FFMA R5, R21.reuse, R9, R6 ;  /* 0x0000000915057223 */ /* 0x048fe20000000006 */
[C---:B----4-:R-:W-:Y:S01]  /*2760*/  FFMA R4, R21.reuse, R7, R4 ;  /* 0x0000000715047223 */ /* 0x050fe20000000004 */
[----:B-----5:R-:W-:-:S02]  /*2770*/  FFMA R6, R21, R11, R8 ;  /* 0x0000000b15067223 */ /* 0x020fc40000000008 */
[----:B------:R1:W-:Y:S04]  /*2780*/  STL [UR20], R0 ;  /* 0x00000000ff007987 */ /* 0x0003e80008100814 */
[----:B------:R1:W-:Y:S04]  /*2790*/  STL [UR20+0x4], R4 ;  /* 0x00000404ff007987 */ /* 0x0003e80008100814 */
[----:B------:R1:W-:Y:S04]  /*27a0*/  STL [UR20+0x8], R5 ;  /* 0x00000805ff007987 */ /* 0x0003e80008100814 */
[----:B------:R1:W-:Y:S02]  /*27b0*/  STL [UR20+0xc], R6 ;  /* 0x00000c06ff007987 */ /* 0x0003e40008100814 */
.L_x_29:
[----:B------:R-:W-:Y:S05]  /*27c0*/  BRA.U !UP1, `(.L_x_27) ;  /* 0x00000001094c7547 */ /* 0x000fea000b800000 */
[----:B------:R-:W-:-:S09]  /*27d0*/  ULEA UR9, UR6, UR16, 0x2 ;  /* 0x0000001006097291 */ /* 0x000fd2000f8e10ff */
[----:B01----:R-:W3:Y:S01]  /*27e0*/  LDL R4, [UR9] ;  /* 0x00000009ff047983 */ /* 0x003ee20008100800 */
[----:B------:R-:W-:Y:S02]  /*27f0*/  UIMAD UR6, UR5, UR22, UR6 ;  /* 0x00000016050672a4 */ /* 0x000fe4000f8e0206 */
[----:B------:R-:W-:Y:S02]  /*2800*/  UISETP.NE.AND UP0, UPT, UR24, 0x1, UPT ;  /* 0x000000011800788c */ /* 0x000fe4000bf05270 */
[----:B------:R-:W-:-:S09]  /*2810*/  ULEA UR6, UR6, UR8, 0x2 ;  /* 0x0000000806067291 */ /* 0x000fd2000f8e10ff */
[----:B--2---:R-:W3:Y:S02]  /*2820*/  LDS R0, [UR6] ;  /* 0x00000006ff007984 */ /* 0x004ee40008000800 */
[----:B---3--:R-:W-:-:S05]  /*2830*/  FFMA R0, R21, R0, R4 ;  /* 0x0000000015007223 */ /* 0x008fca0000000004 */
[----:B------:R3:W-:Y:S01]  /*2840*/  STL [UR9], R0 ;  /* 0x00000000ff007987 */ /* 0x0007e20008100809 */
[----:B------:R-:W-:Y:S05]  /*2850*/  BRA.U !UP0, `(.L_x_27) ;  /* 0x0000000108287547 */ /* 0x000fea000b800000 */
[----:B------:R-:W2:Y:S01]  /*2860*/  LDL R4, [UR9+0x4] ;  /* 0x00000409ff047983 */ /* 0x000ea20008100800 */
[----:B------:R-:W-:-:S03]  /*2870*/  UISETP.NE.AND UP0, UPT, UR24, 0x2, UPT ;  /* 0x000000021800788c */ /* 0x000fc6000bf05270 */
[----:B---3--:R-:W2:Y:S02]  /*2880*/  LDS R0, [UR6+0x4] ;  /* 0x00000406ff007984 */ /* 0x008ea40008000800 */
[----:B--2---:R-:W-:-:S05]  /*2890*/  FFMA R0, R21, R0, R4 ;  /* 0x0000000015007223 */ /* 0x004fca0000000004 */
[----:B------:R4:W-:Y:S01]  /*28a0*/  STL [UR9+0x4], R0 ;  /* 0x00000400ff007987 */ /* 0x0009e20008100809 */
[----:B------:R-:W-:Y:S05]  /*28b0*/  BRA.U !UP0, `(.L_x_27) ;  /* 0x0000000108107547 */ /* 0x000fea000b800000 */
[----:B------:R-:W2:Y:S04]  /*28c0*/  LDL R4, [UR9+0x8] ;  /* 0x00000809ff047983 */ /* 0x000ea80008100800 */
[----:B----4-:R-:W2:Y:S02]  /*28d0*/  LDS R0, [UR6+0x8] ;  /* 0x00000806ff007984 */ /* 0x010ea40008000800 */
[----:B--2---:R-:W-:-:S05]  /*28e0*/  FFMA R0, R21, R0, R4 ;  /* 0x0000000015007223 */ /* 0x004fca0000000004 */
[----:B------:R0:W-:Y:S02]  /*28f0*/  STL [UR9+0x8], R0 ;  /* 0x00000800ff007987 */ /* 0x0001e40008100809 */
.L_x_27:
[----:B------:R-:W-:-:S04]  /*2900*/  UIADD3 UR5, UPT, UPT, UR5, 0x1, URZ ;  /* 0x0000000105057890 */ /* 0x000fc8000fffe0ff */
[----:B------:R-:W-:-:S09]  /*2910*/  UISETP.NE.AND UP0, UPT, UR5, 0x40, UPT ;  /* 0x000000400500788c */ /* 0x000fd2000bf05270 */
[----:B------:R-:W-:Y:S05]  /*2920*/  BRA.U !UP0, `(.L_x_30) ;  /* 0x0000002508047547 */ /* 0x000fea000b800000 */
[----:B------:R-:W-:Y:S05]  /*2930*/  BRA `(.L_x_31) ;  /* 0xfffffff400847947 */ /* 0x000fea000383ffff */
.L_x_19:
[C---:B------:R-:W-:Y:S01]  /*2940*/  FADD R71, -R69.reuse, R64 ;  /* 0x0000004045477221 */ /* 0x040fe20000000100 */
[C---:B------:R-:W-:Y:S01]  /*2950*/  FADD R75, -R69.reuse, R66 ;  /* 0x00000042454b7221 */ /* 0x040fe20000000100 */
[C---:B------:R-:W-:Y:S01]  /*2960*/  FADD R67, -R69.reuse, R67 ;  /* 0x0000004345437221 */ /* 0x040fe20000000100 */
[----:B------:R-:W-:Y:S01]  /*2970*/  FADD R7, -R69, R7 ;  /* 0x0000000745077221 */ /* 0x000fe20000000100 */
[----:B------:R-:W-:Y:S01]  /*2980*/  FFMA.SAT R73, R71, R0, 0.5 ;  /* 0x3f00000047497423 */ /* 0x000fe20000002000 */
[C---:B------:R-:W-:Y:S01]  /*2990*/  FADD R9, -R69.reuse, R9 ;  /* 0x0000000945097221 */ /* 0x040fe20000000100 */
[C---:B------:R-:W-:Y:S01]  /*29a0*/  FADD R11, -R69.reuse, R11 ;  /* 0x0000000b450b7221 */ /* 0x040fe20000000100 */
[----:B------:R-:W-:Y:S01]  /*29b0*/  FADD R13, -R69, R13 ;  /* 0x0000000d450d7221 */ /* 0x000fe20000000100 */
[----:B------:R-:W-:Y:S01]  /*29c0*/  FFMA.RM R73, R73, R68, 12582913 ;  /* 0x4b40000149497423 */ /* 0x000fe20000004044 */
[C---:B------:R-:W-:Y:S01]  /*29d0*/  FADD R17, -R69.reuse, R17 ;  /* 0x0000001145117221 */ /* 0x040fe20000000100 */
[C---:B------:R-:W-:Y:S01]  /*29e0*/  FADD R77, -R69.reuse, R19 ;  /* 0x00000013454d7221 */ /* 0x040fe20000000100 */
[----:B------:R-:W-:Y:S01]  /*29f0*/  FADD R19, -R69, R20 ;  /* 0x0000001445137221 */ /* 0x000fe20000000100 */
[C---:B------:R-:W-:Y:S01]  /*2a00*/  FADD R64, R73.reuse, -12583039 ;  /* 0xcb40007f49407421 */ /* 0x040fe20000000000 */
[----:B------:R-:W-:Y:S01]  /*2a10*/  SHF.L.U32 R73, R73, 0x17, RZ ;  /* 0x0000001749497819 */ /* 0x000fe200000006ff */
[C---:B------:R-:W-:Y:S01]  /*2a20*/  FADD R23, -R69.reuse, R23 ;  /* 0x0000001745177221 */ /* 0x040fe20000000100 */
[----:B------:R-:W-:Y:S01]  /*2a30*/  FADD R21, -R69, R21 ;  /* 0x0000001545157221 */ /* 0x000fe20000000100 */
[----:B------:R-:W-:Y:S01]  /*2a40*/  FFMA R64, R71, 1.4426950216293334961, -R64 ;  /* 0x3fb8aa3b47407823 */ /* 0x000fe20000000840 */
[C---:B------:R-:W-:Y:S01]  /*2a50*/  FADD R25, -R69.reuse, R25 ;  /* 0x0000001945197221 */ /* 0x040fe20000000100 */
[C---:B------:R-:W-:Y:S01]  /*2a60*/  FADD R29, -R69.reuse, R29 ;  /* 0x0000001d451d7221 */ /* 0x040fe20000000100 */
[----:B------:R-:W-:Y:S01]  /*2a70*/  FADD R31, -R69, R31 ;  /* 0x0000001f451f7221 */ /* 0x000fe20000000100 */
[----:B------:R-:W-:Y:S01]  /*2a80*/  FFMA R71, R71, 1.925963033500011079e-08, R64 ;  /* 0x32a5706047477823 */ /* 0x000fe20000000040 */
[C---:B------:R-:W-:Y:S01]  /*2a90*/  FADD R33, -R69.reuse, R33 ;  /* 0x0000002145217221 */ /* 0x040fe20000000100 */
[C---:B------:R-:W-:Y:S01]  /*2aa0*/  FADD R39, -R69.reuse, R39 ;  /* 0x0000002745277221 */ /* 0x040fe20000000100 */
[C---:B------:R-:W-:Y:S01]  /*2ab0*/  FADD R43, -R69.reuse, R43 ;  /* 0x0000002b452b7221 */ /* 0x040fe20000000100 */
[C---:B------:R-:W-:Y:S01]  /*2ac0*/  FADD R41, -R69.reuse, R41 ;  /* 0x0000002945297221 */ /* 0x040fe20000000100 */
[C---:B------:R-:W-:Y:S01]  /*2ad0*/  FADD R45, -R69.reuse, R45 ;  /* 0x0000002d452d7221 */ /* 0x040fe20000000100 */
[----:B------:R-:W0:Y:S01]  /*2ae0*/  MUFU.EX2 R71, R71 ;  /* 0x0000004700477308 */ /* 0x000e220000000800 */
[C---:B------:R-:W-:Y:S01]  /*2af0*/  FADD R47, -R69.reuse, R47 ;  /* 0x0000002f452f7221 */ /* 0x040fe20000000100 */
        /* <DEDUP_REMOVED lines=12> */
[----:B------:R-:W-:Y:S01]  /*2bc0*/  FADD R63, -R69, R63 ;  /* 0x0000003f453f7221 */ /* 0x000fe20000000100 */
[----:B0-----:R-:W-:Y:S01]  /*2bd0*/  FFMA R2, R73, R71, R2 ;  /* 0x0000004749027223 */ /* 0x001fe20000000002 */
[----:B------:R-:W-:Y:S01]  /*2be0*/  FADD R73, -R69, R65 ;  /* 0x0000004145497221 */ /* 0x000fe20000000100 */
[----:B------:R-:W-:-:S03]  /*2bf0*/  FFMA.SAT R71, R67, R0, 0.5 ;  /* 0x3f00000043477423 */ /* 0x000fc60000002000 */
[----:B------:R-:W-:-:S04]  /*2c00*/  FFMA.SAT R65, R73, R0, 0.5 ;  /* 0x3f00000049417423 */ /* 0x000fc80000002000 */
[----:B------:R-:W-:Y:S01]  /*2c10*/  FFMA.RM R64, R65, R68, 12582913 ;  /* 0x4b40000141407423 */ /* 0x000fe20000004044 */
[----:B------:R-:W-:-:S03]  /*2c20*/  FFMA.SAT R65, R75, R0, 0.5 ;  /* 0x3f0000004b417423 */ /* 0x000fc60000002000 */
[----:B------:R-:W-:Y:S01]  /*2c30*/  FADD R66, R64, -12583039 ;  /* 0xcb40007f40427421 */ /* 0x000fe20000000000 */
[----:B------:R-:W-:-:S03]  /*2c40*/  FFMA.RM R65, R65, R68, 12582913 ;  /* 0x4b40000141417423 */ /* 0x000fc60000004044 */
[----:B------:R-:W-:-:S04]  /*2c50*/  FFMA R66, R73, 1.4426950216293334961, -R66 ;  /* 0x3fb8aa3b49427823 */ /* 0x000fc80000000842 */
[----:B------:R-:W-:Y:S01]  /*2c60*/  FFMA R73, R73, 1.925963033500011079e-08, R66 ;  /* 0x32a5706049497823 */ /* 0x000fe20000000042 */
[----:B------:R-:W-:-:S04]  /*2c70*/  FADD R66, R65, -12583039 ;  /* 0xcb40007f41427421 */ /* 0x000fc80000000000 */
[C---:B------:R-:W-:Y:S01]  /*2c80*/  FFMA R66, R75.reuse, 1.4426950216293334961, -R66 ;  /* 0x3fb8aa3b4b427823 */ /* 0x040fe20000000842 */
[----:B------:R-:W0:Y:S03]  /*2c90*/  MUFU.EX2 R73, R73 ;  /* 0x0000004900497308 */ /* 0x000e260000000800 */
[----:B------:R-:W-:Y:S01]  /*2ca0*/  FFMA R75, R75, 1.925963033500011079e-08, R66 ;  /* 0x32a570604b4b7823 */ /* 0x000fe20000000042 */
[----:B------:R-:W-:-:S04]  /*2cb0*/  FFMA.RM R66, R71, R68, 12582913 ;  /* 0x4b40000147427423 */ /* 0x000fc80000004044 */
[C---:B------:R-:W-:Y:S01]  /*2cc0*/  FADD R70, R66.reuse, -12583039 ;  /* 0xcb40007f42467421 */ /* 0x040fe20000000000 */
[----:B------:R-:W1:Y:S01]  /*2cd0*/  MUFU.EX2 R75, R75 ;  /* 0x0000004b004b7308 */ /* 0x000e620000000800 */
[----:B------:R-:W-:Y:S02]  /*2ce0*/  SHF.L.U32 R71, R66, 0x17, RZ ;  /* 0x0000001742477819 */ /* 0x000fe400000006ff */
[----:B------:R-:W-:-:S04]  /*2cf0*/  FFMA R70, R67, 1.4426950216293334961, -R70 ;  /* 0x3fb8aa3b43467823 */ /* 0x000fc80000000846 */
[----:B------:R-:W-:Y:S01]  /*2d00*/  FFMA R70, R67, 1.925963033500011079e-08, R70 ;  /* 0x32a5706043467823 */ /* 0x000fe20000000046 */
[----:B------:R-:W-:-:S05]  /*2d10*/  SHF.L.U32 R67, R64, 0x17, RZ ;  /* 0x0000001740437819 */ /* 0x000fca00000006ff */
[----:B0-----:R-:W-:Y:S01]  /*2d20*/  FFMA R2, R67, R73, R2 ;  /* 0x0000004943027223 */ /* 0x001fe20000000002 */
[----:B------:R-:W-:Y:S01]  /*2d30*/  SHF.L.U32 R67, R65, 0x17, RZ ;  /* 0x0000001741437819 */ /* 0x000fe200000006ff */
[----:B------:R-:W-:Y:S01]  /*2d40*/  FADD R65, -R69, R4 ;  /* 0x0000000445417221 */ /* 0x000fe20000000100 */
[----:B------:R-:W0:Y:S01]  /*2d50*/  MUFU.EX2 R70, R70 ;  /* 0x0000004600467308 */ /* 0x000e220000000800 */
[-C--:B------:R-:W-:Y:S02]  /*2d60*/  FFMA.SAT R73, R9, R0.reuse, 0.5 ;  /* 0x3f00000009497423 */ /* 0x080fe40000002000 */
[----:B-1----:R-:W-:Y:S01]  /*2d70*/  FFMA R4, R67, R75, R2 ;  /* 0x0000004b43047223 */ /* 0x002fe20000000002 */
[----:B------:R-:W-:-:S04]  /*2d80*/  FFMA.SAT R67, R65, R0, 0.5 ;  /* 0x3f00000041437423 */ /* 0x000fc80000002000 */
[----:B------:R-:W-:Y:S01]  /*2d90*/  FFMA.RM R2, R67, R68, 12582913 ;  /* 0x4b40000143027423 */ /* 0x000fe20000004044 */
[----:B------:R-:W-:-:S03]  /*2da0*/  FADD R67, -R69, R5 ;  /* 0x0000000545437221 */ /* 0x000fc60000000100 */
[----:B------:R-:W-:Y:S01]  /*2db0*/  FADD R64, R2, -12583039 ;  /* 0xcb40007f02407421 */ /* 0x000fe20000000000 */
[----:B------:R-:W-:-:S03]  /*2dc0*/  FFMA.SAT R5, R67, R0, 0.5 ;  /* 0x3f00000043057423 */ /* 0x000fc60000002000 */
[----:B------:R-:W-:Y:S01]  /*2dd0*/  FFMA R64, R65, 1.4426950216293334961, -R64 ;  /* 0x3fb8aa3b41407823 */ /* 0x000fe20000000840 */
[----:B------:R-:W-:Y:S01]  /*2de0*/  FFMA.RM R5, R5, R68, 12582913 ;  /* 0x4b40000105057423 */ /* 0x000fe20000004044 */
[----:B0-----:R-:W-:Y:S02]  /*2df0*/  FFMA R4, R71, R70, R4 ;  /* 0x0000004647047223 */ /* 0x001fe40000000004 */
[----:B------:R-:W-:Y:S01]  /*2e00*/  FFMA R66, R65, 1.925963033500011079e-08, R64 ;  /* 0x32a5706041427823 */ /* 0x000fe20000000040 */
[----:B------:R-:W-:Y:S01]  /*2e10*/  FADD R64, R5, -12583039 ;  /* 0xcb40007f05407421 */ /* 0x000fe20000000000 */
[----:B------:R-:W-:-:S03]  /*2e20*/  FADD R65, -R69, R6 ;  /* 0x0000000645417221 */ /* 0x000fc60000000100 */
[----:B------:R-:W-:Y:S01]  /*2e30*/  FFMA R64, R67, 1.4426950216293334961, -R64 ;  /* 0x3fb8aa3b43407823 */ /* 0x000fe20000000840 */
[----:B------:R-:W-:Y:S01]  /*2e40*/  FFMA.SAT R71, R65, R0, 0.5 ;  /* 0x3f00000041477423 */ /* 0x000fe20000002000 */
[----:B------:R-:W0:Y:S02]  /*2e50*/  MUFU.EX2 R66, R66 ;  /* 0x0000004200427308 */ /* 0x000e240000000800 */
[----:B------:R-:W-:Y:S01]  /*2e60*/  FFMA R6, R67, 1.925963033500011079e-08, R64 ;  /* 0x32a5706043067823 */ /* 0x000fe20000000040 */
[----:B------:R-:W-:Y:S01]  /*2e70*/  FFMA.RM R64, R71, R68, 12582913 ;  /* 0x4b40000147407423 */ /* 0x000fe20000004044 */
[----:B------:R-:W-:-:S03]  /*2e80*/  SHF.L.U32 R67, R2, 0x17, RZ ;  /* 0x0000001702437819 */ /* 0x000fc600000006ff */
[----:B------:R-:W-:Y:S01]  /*2e90*/  FADD R70, R64, -12583039 ;  /* 0xcb40007f40467421 */ /* 0x000fe20000000000 */
[----:B------:R-:W1:Y:S03]  /*2ea0*/  MUFU.EX2 R6, R6 ;  /* 0x0000000600067308 */ /* 0x000e660000000800 */
[----:B------:R-:W-:-:S04]  /*2eb0*/  FFMA R70, R65, 1.4426950216293334961, -R70 ;  /* 0x3fb8aa3b41467823 */ /* 0x000fc80000000846 */
[----:B------:R-:W-:Y:S01]  /*2ec0*/  FFMA R2, R65, 1.925963033500011079e-08, R70 ;  /* 0x32a5706041027823 */ /* 0x000fe20000000046 */
[----:B------:R-:W-:Y:S01]  /*2ed0*/  FFMA.SAT R65, R7, R0, 0.5 ;  /* 0x3f00000007417423 */ /* 0x000fe20000002000 */
[----:B0-----:R-:W-:Y:S01]  /*2ee0*/  FFMA R67, R67, R66, R4 ;  /* 0x0000004243437223 */ /* 0x001fe20000000004 */
[----:B------:R-:W-:Y:S02]  /*2ef0*/  SHF.L.U32 R4, R5, 0x17, RZ ;  /* 0x0000001705047819 */ /* 0x000fe400000006ff */
[----:B------:R-:W-:Y:S01]  /*2f00*/  FFMA.RM R5, R65, R68, 12582913 ;  /* 0x4b40000141057423 */ /* 0x000fe20000004044 */
[----:B------:R-:W0:Y:S01]  /*2f10*/  MUFU.EX2 R2, R2 ;  /* 0x0000000200027308 */ /* 0x000e220000000800 */
[----:B------:R-:W-:Y:S01]  /*2f20*/  FADD R65, -R69, R8 ;  /* 0x0000000845417221 */ /* 0x000fe20000000100 */
[----:B------:R-:W-:Y:S01]  /*2f30*/  SHF.L.U32 R8, R64, 0x17, RZ ;  /* 0x0000001740087819 */ /* 0x000fe200000006ff */
[----:B-1----:R-:W-:Y:S01]  /*2f40*/  FFMA R71, R4, R6, R67 ;  /* 0x0000000604477223 */ /* 0x002fe20000000043 */
[----:B------:R-:W-:Y:S01]  /*2f50*/  FADD R4, R5, -12583039 ;  /* 0xcb40007f05047421 */ /* 0x000fe20000000000 */
[----:B------:R-:W-:Y:S01]  /*2f60*/  FFMA.SAT R67, R65, R0, 0.5 ;  /* 0x3f00000041437423 */ /* 0x000fe20000002000 */
[----:B------:R-:W-:-:S02]  /*2f70*/  SHF.L.U32 R5, R5, 0x17, RZ ;  /* 0x0000001705057819 */ /* 0x000fc400000006ff */
[----:B------:R-:W-:Y:S01]  /*2f80*/  FFMA R4, R7, 1.4426950216293334961, -R4 ;  /* 0x3fb8aa3b07047823 */ /* 0x000fe20000000804 */
[-C--:B------:R-:W-:Y:S01]  /*2f90*/  FFMA.RM R6, R67, R68.reuse, 12582913 ;  /* 0x4b40000143067423 */ /* 0x080fe20000004044 */
[----:B------:R-:W-:Y:S02]  /*2fa0*/  FADD R67, -R69, R10 ;  /* 0x0000000a45437221 */ /* 0x000fe40000000100 */
[----:B------:R-:W-:Y:S01]  /*2fb0*/  FFMA R64, R7, 1.925963033500011079e-08, R4 ;  /* 0x32a5706007407823 */ /* 0x000fe20000000004 */
[----:B------:R-:W-:Y:S01]  /*2fc0*/  FFMA.RM R7, R73, R68, 12582913 ;  /* 0x4b40000149077423 */ /* 0x000fe20000004044 */
[----:B------:R-:W-:Y:S01]  /*2fd0*/  FADD R4, R6, -12583039 ;  /* 0xcb40007f06047421 */ /* 0x000fe20000000000 */
[----:B------:R-:W-:Y:S01]  /*2fe0*/  FFMA.SAT R73, R67, R0, 0.5 ;  /* 0x3f00000043497423 */ /* 0x000fe20000002000 */
[----:B0-----:R-:W-:Y:S01]  /*2ff0*/  FFMA R8, R8, R2, R71 ;  /* 0x0000000208087223 */ /* 0x001fe20000000047 */
[----:B------:R-:W-:Y:S01]  /*3000*/  FADD R10, R7, -12583039 ;  /* 0xcb40007f070a7421 */ /* 0x000fe20000000000 */
[----:B------:R-:W-:Y:S01]  /*3010*/  FFMA R4, R65, 1.4426950216293334961, -R4 ;  /* 0x3fb8aa3b41047823 */ /* 0x000fe20000000804 */
[----:B------:R-:W-:Y:S01]  /*3020*/  FFMA.RM R2, R73, R68, 12582913 ;  /* 0x4b40000149027423 */ /* 0x000fe20000004044 */
[----:B------:R0:W1:Y:S01]  /*3030*/  MUFU.EX2 R71, R64 ;  /* 0x0000004000477308 */ /* 0x0000620000000800 */
[----:B------:R-:W-:Y:S01]  /*3040*/  FFMA R70, R9, 1.4426950216293334961, -R10 ;  /* 0x3fb8aa3b09467823 */ /* 0x000fe2000000080a */
[----:B------:R-:W-:Y:S01]  /*3050*/  FFMA R10, R65, 1.925963033500011079e-08, R4 ;  /* 0x32a57060410a7823 */ /* 0x000fe20000000004 */
[----:B------:R-:W-:Y:S01]  /*3060*/  FADD R4, R2, -12583039 ;  /* 0xcb40007f02047421 */ /* 0x000fe20000000000 */
[-C--:B------:R-:W-:Y:S01]  /*3070*/  FFMA.SAT R65, R13, R0.reuse, 0.5 ;  /* 0x3f0000000d417423 */ /* 0x080fe20000002000 */
[----:B------:R-:W-:Y:S01]  /*3080*/  FFMA R70, R9, 1.925963033500011079e-08, R70 ;  /* 0x32a5706009467823 */ /* 0x000fe20000000046 */
[----:B------:R-:W-:Y:S01]  /*3090*/  FFMA.SAT R9, R11, R0, 0.5 ;  /* 0x3f0000000b097423 */ /* 0x000fe20000002000 */
[----:B------:R-:W-:Y:S01]  /*30a0*/  FFMA R66, R67, 1.4426950216293334961, -R4 ;  /* 0x3fb8aa3b43427823 */ /* 0x000fe20000000804 */
[----:B------:R-:W-:Y:S01]  /*30b0*/  FADD R73, -R69, R15 ;  /* 0x0000000f45497221 */ /* 0x000fe20000000100 */
[----:B------:R-:W-:Y:S01]  /*30c0*/  SHF.L.U32 R6, R6, 0x17, RZ ;  /* 0x0000001706067819 */ /* 0x000fe200000006ff */
[----:B------:R-:W-:Y:S01]  /*30d0*/  FFMA.RM R4, R9, R68, 12582913 ;  /* 0x4b40000109047423 */ /* 0x000fe20000004044 */
[----:B------:R-:W-:Y:S01]  /*30e0*/  FADD R9, -R69, R12 ;  /* 0x0000000c45097221 */ /* 0x000fe20000000100 */
[----:B0-----:R-:W-:Y:S01]  /*30f0*/  FFMA R64, R67, 1.925963033500011079e-08, R66 ;  /* 0x32a5706043407823 */ /* 0x001fe20000000042 */
[----:B------:R-:W-:Y:S01]  /*3100*/  FADD R67, -R69, R14 ;  /* 0x0000000e45437221 */ /* 0x000fe20000000100 */
[----:B------:R-:W-:Y:S01]  /*3110*/  FADD R12, R4, -12583039 ;  /* 0xcb40007f040c7421 */ /* 0x000fe20000000000 */
[----:B------:R-:W-:Y:S01]  /*3120*/  MUFU.EX2 R70, R70 ;  /* 0x0000004600467308 */ /* 0x000fe20000000800 */
[----:B------:R-:W-:Y:S01]  /*3130*/  SHF.L.U32 R14, R7, 0x17, RZ ;  /* 0x00000017070e7819 */ /* 0x000fe200000006ff */
[----:B-1----:R-:W-:Y:S01]  /*3140*/  FFMA R71, R5, R71, R8 ;  /* 0x0000004705477223 */ /* 0x002fe20000000008 */
[----:B------:R-:W-:Y:S01]  /*3150*/  FFMA R66, R11, 1.4426950216293334961, -R12 ;  /* 0x3fb8aa3b0b427823 */ /* 0x000fe2000000080c */
[----:B------:R-:W-:Y:S01]  /*3160*/  FFMA.SAT R5, R9, R0, 0.5 ;  /* 0x3f00000009057423 */ /* 0x000fe20000002000 */
[-C--:B------:R-:W-:Y:S01]  /*3170*/  FFMA.RM R8, R65, R68.reuse, 12582913 ;  /* 0x4b40000141087423 */ /* 0x080fe20000004044 */
[----:B------:R-:W-:Y:S01]  /*3180*/  FADD R7, -R69, R16 ;  /* 0x0000001045077221 */ /* 0x000fe20000000100 */
[----:B------:R-:W-:Y:S01]  /*3190*/  FFMA R65, R11, 1.925963033500011079e-08, R66 ;  /* 0x32a570600b417823 */ /* 0x000fe20000000042 */
[----:B------:R0:W1:Y:S01]  /*31a0*/  MUFU.EX2 R12, R10 ;  /* 0x0000000a000c7308 */ /* 0x0000620000000800 */
[----:B------:R-:W-:Y:S01]  /*31b0*/  FFMA.RM R5, R5, R68, 12582913 ;  /* 0x4b40000105057423 */ /* 0x000fe20000004044 */
[----:B------:R-:W-:Y:S01]  /*31c0*/  FFMA.SAT R11, R67, R0, 0.5 ;  /* 0x3f000000430b7423 */ /* 0x000fe20000002000 */
[----:B------:R-:W-:Y:S01]  /*31d0*/  FADD R72, R8, -12583039 ;  /* 0xcb40007f08487421 */ /* 0x000fe20000000000 */
[----:B------:R-:W-:Y:S01]  /*31e0*/  SHF.L.U32 R20, R4, 0x17, RZ ;  /* 0x0000001704147819 */ /* 0x000fe200000006ff */
[----:B------:R-:W-:-:S02]  /*31f0*/  FADD R66, R5, -12583039 ;  /* 0xcb40007f05427421 */ /* 0x000fc40000000000 */
[----:B------:R-:W-:Y:S01]  /*3200*/  FFMA R72, R13, 1.4426950216293334961, -R72 ;  /* 0x3fb8aa3b0d487823 */ /* 0x000fe20000000848 */
[----:B------:R-:W2:Y:S01]  /*3210*/  MUFU.EX2 R75, R64 ;  /* 0x00000040004b7308 */ /* 0x000ea20000000800 */
[----:B------:R-:W-:Y:S01]  /*3220*/  FFMA R66, R9, 1.4426950216293334961, -R66 ;  /* 0x3fb8aa3b09427823 */ /* 0x000fe20000000842 */
[----:B0-----:R-:W-:Y:S01]  /*3230*/  FFMA.RM R10, R11, R68, 12582913 ;  /* 0x4b4000010b0a7423 */ /* 0x001fe20000004044 */
[----:B------:R-:W-:Y:S02]  /*3240*/  FFMA.SAT R11, R73, R0, 0.5 ;  /* 0x3f000000490b7423 */ /* 0x000fe40000002000 */
[----:B------:R-:W-:Y:S01]  /*3250*/  FFMA R66, R9, 1.925963033500011079e-08, R66 ;  /* 0x32a5706009427823 */ /* 0x000fe20000000042 */
[----:B------:R-:W-:Y:S01]  /*3260*/  FFMA R9, R13, 1.925963033500011079e-08, R72 ;  /* 0x32a570600d097823 */ /* 0x000fe20000000048 */
[----:B------:R-:W-:Y:S01]  /*3270*/  FFMA.RM R11, R11, R68, 12582913 ;  /* 0x4b4000010b0b7423 */ /* 0x000fe20000004044 */
[----:B------:R-:W-:Y:S01]  /*3280*/  FFMA.SAT R13, R7, R0, 0.5 ;  /* 0x3f000000070d7423 */ /* 0x000fe20000002000 */
[----:B-1----:R-:W-:Y:S01]  /*3290*/  FFMA R71, R6, R12, R71 ;  /* 0x0000000c06477223 */ /* 0x002fe20000000047 */
[----:B------:R-:W-:Y:S01]  /*32a0*/  FADD R6, R10, -12583039 ;  /* 0xcb40007f0a067421 */ /* 0x000fe20000000000 */
[----:B------:R-:W-:Y:S01]  /*32b0*/  FADD R12, R11, -12583039 ;  /* 0xcb40007f0b0c7421 */ /* 0x000fe20000000000 */
[----:B------:R-:W-:Y:S01]  /*32c0*/  FFMA.RM R13, R13, R68, 12582913 ;  /* 0x4b4000010d0d7423 */ /* 0x000fe20000004044 */
[----:B------:R-:W-:Y:S01]  /*32d0*/  FFMA R70, R14, R70, R71 ;  /* 0x000000460e467223 */ /* 0x000fe20000000047 */
[----:B------:R-:W-:Y:S01]  /*32e0*/  FFMA R6, R67, 1.4426950216293334961, -R6 ;  /* 0x3fb8aa3b43067823 */ /* 0x000fe20000000806 */
[----:B------:R-:W-:Y:S01]  /*32f0*/  FFMA R12, R73, 1.4426950216293334961, -R12 ;  /* 0x3fb8aa3b490c7823 */ /* 0x000fe2000000080c */
[----:B------:R-:W-:Y:S01]  /*3300*/  FFMA.SAT R71, R17, R0, 0.5 ;  /* 0x3f00000011477423 */ /* 0x000fe20000002000 */
[----:B------:R-:W-:Y:S01]  /*3310*/  MUFU.EX2 R66, R66 ;  /* 0x0000004200427308 */ /* 0x000fe20000000800 */
[----:B------:R-:W-:Y:S01]  /*3320*/  FFMA R15, R67, 1.925963033500011079e-08, R6 ;  /* 0x32a57060430f7823 */ /* 0x000fe20000000006 */
[----:B------:R-:W-:Y:S01]  /*3330*/  FADD R6, R13, -12583039 ;  /* 0xcb40007f0d067421 */ /* 0x000fe20000000000 */
[----:B------:R-:W-:Y:S01]  /*3340*/  SHF.L.U32 R67, R2, 0x17, RZ ;  /* 0x0000001702437819 */ /* 0x000fe200000006ff */
[----:B------:R-:W-:Y:S01]  /*3350*/  FFMA R12, R73, 1.925963033500011079e-08, R12 ;  /* 0x32a57060490c7823 */ /* 0x000fe2000000000c */
[----:B------:R-:W-:Y:S01]  /*3360*/  FADD R73, -R69, R18 ;  /* 0x0000001245497221 */ /* 0x000fe20000000100 */
[----:B------:R-:W-:Y:S01]  /*3370*/  FFMA R6, R7, 1.4426950216293334961, -R6 ;  /* 0x3fb8aa3b07067823 */ /* 0x000fe20000000806 */
[----:B------:R-:W-:Y:S01]  /*3380*/  FFMA.RM R71, R71, R68, 12582913 ;  /* 0x4b40000147477423 */ /* 0x000fe20000004044 */
[----:B--2---:R-:W-:Y:S01]  /*3390*/  FFMA R75, R67, R75, R70 ;  /* 0x0000004b434b7223 */ /* 0x004fe20000000046 */
[----:B------:R-:W-:Y:S01]  /*33a0*/  FFMA.SAT R67, R73, R0, 0.5 ;  /* 0x3f00000049437423 */ /* 0x000fe20000002000 */
[----:B------:R-:W-:Y:S01]  /*33b0*/  FFMA R14, R7, 1.925963033500011079e-08, R6 ;  /* 0x32a57060070e7823 */ /* 0x000fe20000000006 */
[----:B------:R-:W-:Y:S01]  /*33c0*/  FADD R2, R71, -12583039 ;  /* 0xcb40007f47027421 */ /* 0x000fe20000000000 */
[----:B------:R-:W0:Y:S01]  /*33d0*/  MUFU.EX2 R6, R65 ;  /* 0x0000004100067308 */ /* 0x000e220000000800 */
[----:B------:R-:W-:Y:S01]  /*33e0*/  FFMA.RM R67, R67, R68, 12582913 ;  /* 0x4b40000143437423 */ /* 0x000fe20000004044 */
[----:B------:R-:W-:Y:S01]  /*33f0*/  FFMA.SAT R7, R77, R0, 0.5 ;  /* 0x3f0000004d077423 */ /* 0x000fe20000002000 */
[----:B------:R-:W-:Y:S01]  /*3400*/  FFMA R16, R17, 1.4426950216293334961, -R2 ;  /* 0x3fb8aa3b11107823 */ /* 0x000fe20000000802 */
[----:B------:R-:W-:Y:S01]  /*3410*/  SHF.L.U32 R13, R13, 0x17, RZ ;  /* 0x000000170d0d7819 */ /* 0x000fe200000006ff */
[----:B------:R-:W-:Y:S01]  /*3420*/  FADD R18, R67, -12583039 ;  /* 0xcb40007f43127421 */ /* 0x000fe20000000000 */
[----:B------:R-:W-:Y:S01]  /*3430*/  FFMA.RM R2, R7, R68, 12582913 ;  /* 0x4b40000107027423 */ /* 0x000fe20000004044 */
[----:B------:R-:W-:Y:S01]  /*3440*/  FFMA.SAT R7, R19, R0, 0.5 ;  /* 0x3f00000013077423 */ /* 0x000fe20000002000 */
[----:B------:R-:W1:Y:S01]  /*3450*/  MUFU.EX2 R9, R9 ;  /* 0x0000000900097308 */ /* 0x000e620000000800 */
[----:B------:R-:W-:Y:S01]  /*3460*/  FFMA R18, R73, 1.4426950216293334961, -R18 ;  /* 0x3fb8aa3b49127823 */ /* 0x000fe20000000812 */
[----:B------:R-:W-:Y:S01]  /*3470*/  FADD R64, R2, -12583039 ;  /* 0xcb40007f02407421 */ /* 0x000fe20000000000 */
[----:B------:R-:W-:Y:S01]  /*3480*/  FFMA.RM R4, R7, R68, 12582913 ;  /* 0x4b40000107047423 */ /* 0x000fe20000004044 */
[----:B------:R-:W-:Y:S01]  /*3490*/  FFMA R16, R17, 1.925963033500011079e-08, R16 ;  /* 0x32a5706011107823 */ /* 0x000fe20000000010 */
[----:B------:R-:W-:Y:S01]  /*34a0*/  FFMA R18, R73, 1.925963033500011079e-08, R18 ;  /* 0x32a5706049127823 */ /* 0x000fe20000000012 */
[----:B------:R-:W-:Y:S01]  /*34b0*/  FADD R73, -R69, R22 ;  /* 0x0000001645497221 */ /* 0x000fe20000000100 */
[----:B------:R-:W-:Y:S01]  /*34c0*/  FFMA R64, R77, 1.4426950216293334961, -R64 ;  /* 0x3fb8aa3b4d407823 */ /* 0x000fe20000000840 */
[----:B------:R-:W-:Y:S01]  /*34d0*/  SHF.L.U32 R17, R8, 0x17, RZ ;  /* 0x0000001708117819 */ /* 0x000fe200000006ff */
[----:B0-----:R-:W-:Y:S01]  /*34e0*/  FFMA R75, R20, R6, R75 ;  /* 0x00000006144b7223 */ /* 0x001fe2000000004b */
[----:B------:R-:W-:Y:S01]  /*34f0*/  FADD R6, R4, -12583039 ;  /* 0xcb40007f04067421 */ /* 0x000fe20000000000 */
[----:B------:R-:W-:Y:S01]  /*3500*/  FFMA.SAT R7, R73, R0, 0.5 ;  /* 0x3f00000049077423 */ /* 0x000fe20000002000 */
[----:B------:R-:W-:Y:S01]  /*3510*/  FFMA R70, R77, 1.925963033500011079e-08, R64 ;  /* 0x32a570604d467823 */ /* 0x000fe20000000040 */
[----:B------:R-:W-:Y:S01]  /*3520*/  SHF.L.U32 R64, R5, 0x17, RZ ;  /* 0x0000001705407819 */ /* 0x000fe200000006ff */
[----:B------:R-:W-:Y:S01]  /*3530*/  FFMA R20, R19, 1.4426950216293334961, -R6 ;  /* 0x3fb8aa3b13147823 */ /* 0x000fe20000000806 */
[----:B------:R-:W-:Y:S01]  /*3540*/  FFMA.RM R6, R7, R68, 12582913 ;  /* 0x4b40000107067423 */ /* 0x000fe20000004044 */
[----:B------:R-:W-:Y:S01]  /*3550*/  FFMA.SAT R7, R23, R0, 0.5 ;  /* 0x3f00000017077423 */ /* 0x000fe20000002000 */
[----:B------:R-:W-:Y:S01]  /*3560*/  FADD R65, -R69, R24 ;  /* 0x0000001845417221 */ /* 0x000fe20000000100 */
[----:B------:R-:W-:Y:S01]  /*3570*/  FFMA R66, R64, R66, R75 ;  /* 0x0000004240427223 */ /* 0x000fe2000000004b */
[----:B------:R-:W-:Y:S01]  /*3580*/  FFMA.SAT R5, R21, R0, 0.5 ;  /* 0x3f00000015057423 */ /* 0x000fe20000002000 */
[----:B------:R-:W-:Y:S01]  /*3590*/  FFMA.RM R7, R7, R68, 12582913 ;  /* 0x4b40000107077423 */ /* 0x000fe20000004044 */
[----:B------:R-:W-:Y:S01]  /*35a0*/  FFMA R19, R19, 1.925963033500011079e-08, R20 ;  /* 0x32a5706013137823 */ /* 0x000fe20000000014 */
[----:B-1----:R-:W-:Y:S01]  /*35b0*/  FFMA R66, R17, R9, R66 ;  /* 0x0000000911427223 */ /* 0x002fe20000000042 */
[----:B------:R-:W-:Y:S01]  /*35c0*/  FFMA.SAT R9, R65, R0, 0.5 ;  /* 0x3f00000041097423 */ /* 0x000fe20000002000 */
[----:B------:R-:W-:Y:S01]  /*35d0*/  FADD R8, R7, -12583039 ;  /* 0xcb40007f07087421 */ /* 0x000fe20000000000 */
[-C--:B------:R-:W-:Y:S01]  /*35e0*/  FFMA.RM R5, R5, R68.reuse, 12582913 ;  /* 0x4b40000105057423 */ /* 0x080fe20000004044 */
[----:B------:R-:W-:Y:S01]  /*35f0*/  FADD R20, R6, -12583039 ;  /* 0xcb40007f06147421 */ /* 0x000fe20000000000 */
[----:B------:R0:W1:Y:S01]  /*3600*/  MUFU.EX2 R17, R15 ;  /* 0x0000000f00117308 */ /* 0x0000620000000800 */
[----:B------:R-:W-:Y:S01]  /*3610*/  FFMA R72, R23, 1.4426950216293334961, -R8 ;  /* 0x3fb8aa3b17487823 */ /* 0x000fe20000000808 */
[----:B------:R-:W-:Y:S01]  /*3620*/  FFMA.RM R8, R9, R68, 12582913 ;  /* 0x4b40000109087423 */ /* 0x000fe20000004044 */
[----:B------:R-:W-:Y:S01]  /*3630*/  FFMA.SAT R9, R25, R0, 0.5 ;  /* 0x3f00000019097423 */ /* 0x000fe20000002000 */
[----:B------:R-:W-:Y:S01]  /*3640*/  FADD R22, R5, -12583039 ;  /* 0xcb40007f05167421 */ /* 0x000fe20000000000 */
[----:B------:R-:W-:Y:S01]  /*3650*/  FFMA R20, R73, 1.4426950216293334961, -R20 ;  /* 0x3fb8aa3b49147823 */ /* 0x000fe20000000814 */
[----:B------:R-:W-:Y:S01]  /*3660*/  SHF.L.U32 R75, R10, 0x17, RZ ;  /* 0x000000170a4b7819 */ /* 0x000fe200000006ff */
[----:B------:R-:W-:Y:S01]  /*3670*/  FFMA.RM R9, R9, R68, 12582913 ;  /* 0x4b40000109097423 */ /* 0x000fe20000004044 */
[----:B------:R-:W-:Y:S01]  /*3680*/  FFMA R22, R21, 1.4426950216293334961, -R22 ;  /* 0x3fb8aa3b15167823 */ /* 0x000fe20000000816 */
[----:B0-----:R-:W-:Y:S01]  /*3690*/  FADD R15, -R69, R26 ;  /* 0x0000001a450f7221 */ /* 0x001fe20000000100 */
[----:B------:R-:W-:Y:S01]  /*36a0*/  FFMA R73, R73, 1.925963033500011079e-08, R20 ;  /* 0x32a5706049497823 */ /* 0x000fe20000000014 */
[----:B------:R-:W-:Y:S01]  /*36b0*/  FADD R24, R9, -12583039 ;  /* 0xcb40007f09187421 */ /* 0x000fe20000000000 */
[----:B------:R-:W-:Y:S01]  /*36c0*/  FFMA R21, R21, 1.925963033500011079e-08, R22 ;  /* 0x32a5706015157823 */ /* 0x000fe20000000016 */
[----:B------:R-:W-:Y:S01]  /*36d0*/  FADD R22, R8, -12583039 ;  /* 0xcb40007f08167421 */ /* 0x000fe20000000000 */
[----:B------:R0:W2:Y:S01]  /*36e0*/  MUFU.EX2 R20, R12 ;  /* 0x0000000c00147308 */ /* 0x0000a20000000800 */
[----:B------:R-:W-:Y:S01]  /*36f0*/  FFMA R24, R25, 1.4426950216293334961, -R24 ;  /* 0x3fb8aa3b19187823 */ /* 0x000fe20000000818 */
[----:B------:R-:W-:Y:S01]  /*3700*/  FFMA R72, R23, 1.925963033500011079e-08, R72 ;  /* 0x32a5706017487823 */ /* 0x000fe20000000048 */
[----:B------:R-:W-:Y:S01]  /*3710*/  FFMA R22, R65, 1.4426950216293334961, -R22 ;  /* 0x3fb8aa3b41167823 */ /* 0x000fe20000000816 */
[----:B------:R-:W-:Y:S01]  /*3720*/  FADD R23, -R69, R27 ;  /* 0x0000001b45177221 */ /* 0x000fe20000000100 */
[----:B------:R-:W-:Y:S01]  /*3730*/  FFMA R64, R25, 1.925963033500011079e-08, R24 ;  /* 0x32a5706019407823 */ /* 0x000fe20000000018 */
[----:B------:R-:W-:Y:S01]  /*3740*/  FFMA.SAT R25, R15, R0, 0.5 ;  /* 0x3f0000000f197423 */ /* 0x000fe20000002000 */
[----:B------:R-:W-:Y:S01]  /*3750*/  FFMA R65, R65, 1.925963033500011079e-08, R22 ;  /* 0x32a5706041417823 */ /* 0x000fe20000000016 */
[----:B------:R-:W-:Y:S01]  /*3760*/  SHF.L.U32 R10, R11, 0x17, RZ ;  /* 0x000000170b0a7819 */ /* 0x000fe200000006ff */
[----:B-1----:R-:W-:Y:S01]  /*3770*/  FFMA R75, R75, R17, R66 ;  /* 0x000000114b4b7223 */ /* 0x002fe20000000042 */
[----:B0-----:R-:W-:Y:S01]  /*3780*/  FFMA.RM R12, R25, R68, 12582913 ;  /* 0x4b400001190c7423 */ /* 0x001fe20000004044 */
[----:B------:R-:W-:Y:S01]  /*3790*/  FFMA.SAT R11, R23, R0, 0.5 ;  /* 0x3f000000170b7423 */ /* 0x000fe20000002000 */
[C---:B------:R-:W-:Y:S01]  /*37a0*/  FADD R17, -R69.reuse, R28 ;  /* 0x0000001c45117221 */ /* 0x040fe20000000100 */
[----:B------:R0:W1:Y:S01]  /*37b0*/  MUFU.EX2 R25, R14 ;  /* 0x0000000e00197308 */ /* 0x0000620000000800 */
[----:B------:R-:W-:Y:S01]  /*37c0*/  FADD R22, R12, -12583039 ;  /* 0xcb40007f0c167421 */ /* 0x000fe20000000000 */
[----:B------:R-:W-:Y:S01]  /*37d0*/  FADD R27, -R69, R30 ;  /* 0x0000001e451b7221 */ /* 0x000fe20000000100 */
[----:B------:R-:W-:Y:S01]  /*37e0*/  SHF.L.U32 R71, R71, 0x17, RZ ;  /* 0x0000001747477819 */ /* 0x000fe200000006ff */
[----:B--2---:R-:W-:Y:S01]  /*37f0*/  FFMA R20, R10, R20, R75 ;  /* 0x000000140a147223 */ /* 0x004fe2000000004b */
[----:B------:R-:W-:Y:S01]  /*3800*/  FFMA R22, R15, 1.4426950216293334961, -R22 ;  /* 0x3fb8aa3b0f167823 */ /* 0x000fe20000000816 */
[----:B------:R-:W-:Y:S01]  /*3810*/  FFMA.RM R10, R11, R68, 12582913 ;  /* 0x4b4000010b0a7423 */ /* 0x000fe20000004044 */
[-C--:B------:R-:W-:Y:S01]  /*3820*/  FFMA.SAT R11, R17, R0.reuse, 0.5 ;  /* 0x3f000000110b7423 */ /* 0x080fe20000002000 */
[----:B------:R-:W2:Y:S01]  /*3830*/  MUFU.EX2 R75, R16 ;  /* 0x00000010004b7308 */ /* 0x000ea20000000800 */
[----:B------:R-:W-:Y:S01]  /*3840*/  FFMA R66, R15, 1.925963033500011079e-08, R22 ;  /* 0x32a570600f427823 */ /* 0x000fe20000000016 */
[----:B------:R-:W-:Y:S01]  /*3850*/  FFMA.SAT R15, R29, R0, 0.5 ;  /* 0x3f0000001d0f7423 */ /* 0x000fe20000002000 */
[----:B------:R-:W-:Y:S01]  /*3860*/  FADD R24, R10, -12583039 ;  /* 0xcb40007f0a187421 */ /* 0x000fe20000000000 */
[-C--:B------:R-:W-:Y:S01]  /*3870*/  FFMA.RM R11, R11, R68.reuse, 12582913 ;  /* 0x4b4000010b0b7423 */ /* 0x080fe20000004044 */
[----:B------:R-:W-:Y:S01]  /*3880*/  SHF.L.U32 R4, R4, 0x17, RZ ;  /* 0x0000001704047819 */ /* 0x000fe200000006ff */
[----:B0-----:R-:W-:Y:S01]  /*3890*/  FFMA.RM R14, R15, R68, 12582913 ;  /* 0x4b4000010f0e7423 */ /* 0x001fe20000004044 */
[----:B------:R-:W-:Y:S01]  /*38a0*/  FFMA.SAT R15, R27, R0, 0.5 ;  /* 0x3f0000001b0f7423 */ /* 0x000fe20000002000 */
[----:B------:R-:W-:Y:S01]  /*38b0*/  FFMA R24, R23, 1.4426950216293334961, -R24 ;  /* 0x3fb8aa3b17187823 */ /* 0x000fe20000000818 */
[----:B------:R-:W-:Y:S01]  /*38c0*/  FADD R22, R11, -12583039 ;  /* 0xcb40007f0b167421 */ /* 0x000fe20000000000 */
[----:B------:R0:W3:Y:S01]  /*38d0*/  MUFU.EX2 R26, R18 ;  /* 0x00000012001a7308 */ /* 0x0000e20000000800 */
[----:B------:R-:W-:Y:S01]  /*38e0*/  FFMA.RM R15, R15, R68, 12582913 ;  /* 0x4b4000010f0f7423 */ /* 0x000fe20000004044 */
[----:B------:R-:W-:Y:S01]  /*38f0*/  FFMA R23, R23, 1.925963033500011079e-08, R24 ;  /* 0x32a5706017177823 */ /* 0x000fe20000000018 */
[----:B------:R-:W-:Y:S01]  /*3900*/  FFMA R22, R17, 1.4426950216293334961, -R22 ;  /* 0x3fb8aa3b11167823 */ /* 0x000fe20000000816 */
[----:B-1----:R-:W-:Y:S01]  /*3910*/  FFMA R24, R13, R25, R20 ;  /* 0x000000190d187223 */ /* 0x002fe20000000014 */
[----:B------:R-:W-:Y:S01]  /*3920*/  FADD R28, R15, -12583039 ;  /* 0xcb40007f0f1c7421 */ /* 0x000fe20000000000 */
[----:B------:R-:W-:Y:S01]  /*3930*/  FADD R25, -R69, R32 ;  /* 0x0000002045197221 */ /* 0x000fe20000000100 */
[----:B------:R-:W-:Y:S01]  /*3940*/  FFMA R22, R17, 1.925963033500011079e-08, R22 ;  /* 0x32a5706011167823 */ /* 0x000fe20000000016 */
[----:B------:R-:W-:Y:S01]  /*3950*/  FFMA.SAT R13, R31, R0, 0.5 ;  /* 0x3f0000001f0d7423 */ /* 0x000fe20000002000 */
[----:B------:R-:W-:Y:S01]  /*3960*/  FFMA R28, R27, 1.4426950216293334961, -R28 ;  /* 0x3fb8aa3b1b1c7823 */ /* 0x000fe2000000081c */
[----:B--2---:R-:W-:Y:S01]  /*3970*/  FFMA R75, R71, R75, R24 ;  /* 0x0000004b474b7223 */ /* 0x004fe20000000018 */
[----:B------:R-:W-:Y:S01]  /*3980*/  FADD R20, R14, -12583039 ;  /* 0xcb40007f0e147421 */ /* 0x000fe20000000000 */
[----:B------:R-:W-:Y:S01]  /*3990*/  FFMA.RM R13, R13, R68, 12582913 ;  /* 0x4b4000010d0d7423 */ /* 0x000fe20000004044 */
[----:B------:R-:W-:Y:S01]  /*39a0*/  FFMA R17, R27, 1.925963033500011079e-08, R28 ;  /* 0x32a570601b117823 */ /* 0x000fe2000000001c */
[----:B------:R-:W-:Y:S01]  /*39b0*/  FFMA.SAT R27, R25, R0, 0.5 ;  /* 0x3f000000191b7423 */ /* 0x000fe20000002000 */
[----:B------:R-:W-:Y:S01]  /*39c0*/  SHF.L.U32 R28, R67, 0x17, RZ ;  /* 0x00000017431c7819 */ /* 0x000fe200000006ff */
[----:B------:R-:W-:Y:S01]  /*39d0*/  FADD R30, R13, -12583039 ;  /* 0xcb40007f0d1e7421 */ /* 0x000fe20000000000 */
[----:B------:R-:W-:Y:S01]  /*39e0*/  FADD R67, -R69, R34 ;  /* 0x0000002245437221 */ /* 0x000fe20000000100 */
[----:B0-----:R-:W-:Y:S01]  /*39f0*/  FFMA.RM R18, R27, R68, 12582913 ;  /* 0x4b4000011b127423 */ /* 0x001fe20000004044 */
[----:B------:R-:W-:Y:S01]  /*3a00*/  FFMA.SAT R27, R33, R0, 0.5 ;  /* 0x3f000000211b7423 */ /* 0x000fe20000002000 */
[----:B------:R-:W-:Y:S01]  /*3a10*/  FFMA R16, R31, 1.4426950216293334961, -R30 ;  /* 0x3fb8aa3b1f107823 */ /* 0x000fe2000000081e */
[----:B------:R-:W0:Y:S01]  /*3a20*/  MUFU.EX2 R70, R70 ;  /* 0x0000004600467308 */ /* 0x000e220000000800 */
[----:B------:R-:W-:Y:S01]  /*3a30*/  FADD R24, R18, -12583039 ;  /* 0xcb40007f12187421 */ /* 0x000fe20000000000 */
[----:B------:R-:W-:Y:S01]  /*3a40*/  FFMA R20, R29, 1.4426950216293334961, -R20 ;  /* 0x3fb8aa3b1d147823 */ /* 0x000fe20000000814 */
[----:B------:R-:W-:Y:S01]  /*3a50*/  FADD R71, -R69, R35 ;  /* 0x0000002345477221 */ /* 0x000fe20000000100 */
[----:B---3--:R-:W-:Y:S01]  /*3a60*/  FFMA R35, R28, R26, R75 ;  /* 0x0000001a1c237223 */ /* 0x008fe2000000004b */
[----:B------:R-:W-:Y:S01]  /*3a70*/  FFMA R30, R25, 1.4426950216293334961, -R24 ;  /* 0x3fb8aa3b191e7823 */ /* 0x000fe20000000818 */
[----:B------:R-:W-:Y:S01]  /*3a80*/  FFMA.RM R24, R27, R68, 12582913 ;  /* 0x4b4000011b187423 */ /* 0x000fe20000004044 */
[----:B------:R-:W-:Y:S01]  /*3a90*/  FFMA.SAT R27, R67, R0, 0.5 ;  /* 0x3f000000431b7423 */ /* 0x000fe20000002000 */
[----:B------:R1:W-:Y:S01]  /*3aa0*/  MUFU.EX2 R26, R73 ;  /* 0x00000049001a7308 */ /* 0x0003e20000000800 */
[----:B------:R-:W-:Y:S01]  /*3ab0*/  FFMA R20, R29, 1.925963033500011079e-08, R20 ;  /* 0x32a570601d147823 */ /* 0x000fe20000000014 */
[----:B------:R-:W-:Y:S01]  /*3ac0*/  FADD R28, R24, -12583039 ;  /* 0xcb40007f181c7421 */ /* 0x000fe20000000000 */
[----:B------:R-:W-:Y:S01]  /*3ad0*/  FFMA.RM R27, R27, R68, 12582913 ;  /* 0x4b4000011b1b7423 */ /* 0x000fe20000004044 */
[----:B------:R-:W-:Y:S01]  /*3ae0*/  FFMA.SAT R29, R71, R0, 0.5 ;  /* 0x3f000000471d7423 */ /* 0x000fe20000002000 */
[----:B------:R-:W-:Y:S01]  /*3af0*/  FFMA R25, R25, 1.925963033500011079e-08, R30 ;  /* 0x32a5706019197823 */ /* 0x000fe2000000001e */
[----:B------:R-:W-:Y:S01]  /*3b00*/  FFMA R30, R33, 1.4426950216293334961, -R28 ;  /* 0x3fb8aa3b211e7823 */ /* 0x000fe2000000081c */
[----:B------:R-:W-:Y:S01]  /*3b10*/  FADD R32, R27, -12583039 ;  /* 0xcb40007f1b207421 */ /* 0x000fe20000000000 */
[----:B------:R-:W-:Y:S01]  /*3b20*/  FFMA.RM R28, R29, R68, 12582913 ;  /* 0x4b4000011d1c7423 */ /* 0x000fe20000004044 */
[----:B-1----:R-:W-:Y:S01]  /*3b30*/  FADD R73, -R69, R36 ;  /* 0x0000002445497221 */ /* 0x002fe20000000100 */
[----:B------:R-:W1:Y:S01]  /*3b40*/  MUFU.EX2 R19, R19 ;  /* 0x0000001300137308 */ /* 0x000e620000000800 */
[----:B------:R-:W-:Y:S01]  /*3b50*/  FFMA R32, R67, 1.4426950216293334961, -R32 ;  /* 0x3fb8aa3b43207823 */ /* 0x000fe20000000820 */
[----:B------:R-:W-:Y:S01]  /*3b60*/  SHF.L.U32 R36, R2, 0x17, RZ ;  /* 0x0000001702247819 */ /* 0x000fe200000006ff */
[----:B------:R-:W-:Y:S01]  /*3b70*/  FADD R34, R28, -12583039 ;  /* 0xcb40007f1c227421 */ /* 0x000fe20000000000 */
[----:B------:R-:W-:Y:S01]  /*3b80*/  FFMA R30, R33, 1.925963033500011079e-08, R30 ;  /* 0x32a57060211e7823 */ /* 0x000fe2000000001e */
[----:B------:R-:W-:Y:S01]  /*3b90*/  FFMA R32, R67, 1.925963033500011079e-08, R32 ;  /* 0x32a5706043207823 */ /* 0x000fe20000000020 */
[----:B------:R-:W-:Y:S01]  /*3ba0*/  FFMA.SAT R67, R73, R0, 0.5 ;  /* 0x3f00000049437423 */ /* 0x000fe20000002000 */
[----:B0-----:R-:W-:Y:S01]  /*3bb0*/  FFMA R36, R36, R70, R35 ;  /* 0x0000004624247223 */ /* 0x001fe20000000023 */
[----:B------:R-:W0:Y:S01]  /*3bc0*/  MUFU.EX2 R21, R21 ;  /* 0x0000001500157308 */ /* 0x000e220000000800 */
[----:B------:R-:W-:Y:S01]  /*3bd0*/  FFMA R34, R71, 1.4426950216293334961, -R34 ;  /* 0x3fb8aa3b47227823 */ /* 0x000fe20000000822 */
[----:B------:R-:W-:Y:S01]  /*3be0*/  FFMA.RM R2, R67, R68, 12582913 ;  /* 0x4b40000143027423 */ /* 0x000fe20000004044 */
[----:B------:R-:W-:Y:S01]  /*3bf0*/  FADD R67, -R69, R37 ;  /* 0x0000002545437221 */ /* 0x000fe20000000100 */
[----:B------:R-:W-:Y:S01]  /*3c00*/  FFMA R16, R31, 1.925963033500011079e-08, R16 ;  /* 0x32a570601f107823 */ /* 0x000fe20000000010 */
[----:B------:R-:W-:Y:S01]  /*3c10*/  FFMA R33, R71, 1.925963033500011079e-08, R34 ;  /* 0x32a5706047217823 */ /* 0x000fe20000000022 */
[----:B------:R-:W-:Y:S01]  /*3c20*/  FADD R70, R2, -12583039 ;  /* 0xcb40007f02467421 */ /* 0x000fe20000000000 */
[----:B------:R-:W-:Y:S01]  /*3c30*/  FFMA.SAT R35, R67, R0, 0.5 ;  /* 0x3f00000043237423 */ /* 0x000fe20000002000 */
[----:B------:R-:W-:Y:S01]  /*3c40*/  FADD R71, -R69, R38 ;  /* 0x0000002645477221 */ /* 0x000fe20000000100 */
[----:B------:R-:W2:Y:S01]  /*3c50*/  MUFU.EX2 R29, R72 ;  /* 0x00000048001d7308 */ /* 0x000ea20000000800 */
[----:B------:R-:W-:Y:S01]  /*3c60*/  FFMA R70, R73, 1.4426950216293334961, -R70 ;  /* 0x3fb8aa3b49467823 */ /* 0x000fe20000000846 */
[----:B------:R-:W-:Y:S01]  /*3c70*/  FFMA.RM R35, R35, R68, 12582913 ;  /* 0x4b40000123237423 */ /* 0x000fe20000004044 */
[----:B------:R-:W-:Y:S01]  /*3c80*/  SHF.L.U32 R5, R5, 0x17, RZ ;  /* 0x0000001705057819 */ /* 0x000fe200000006ff */
[----:B-1----:R-:W-:Y:S01]  /*3c90*/  FFMA R36, R4, R19, R36 ;  /* 0x0000001304247223 */ /* 0x002fe20000000024 */
[----:B------:R-:W-:Y:S01]  /*3ca0*/  FFMA R38, R73, 1.925963033500011079e-08, R70 ;  /* 0x32a5706049267823 */ /* 0x000fe20000000046 */
[----:B------:R-:W-:Y:S01]  /*3cb0*/  FFMA.SAT R19, R39, R0, 0.5 ;  /* 0x3f00000027137423 */ /* 0x000fe20000002000 */
[----:B------:R-:W-:Y:S01]  /*3cc0*/  SHF.L.U32 R6, R6, 0x17, RZ ;  /* 0x0000001706067819 */ /* 0x000fe200000006ff */
[----:B------:R1:W-:Y:S01]  /*3cd0*/  MUFU.EX2 R34, R64 ;  /* 0x0000004000227308 */ /* 0x0003e20000000800 */
[----:B0-----:R-:W-:Y:S01]  /*3ce0*/  FFMA R36, R5, R21, R36 ;  /* 0x0000001505247223 */ /* 0x001fe20000000024 */
[----:B------:R-:W-:Y:S01]  /*3cf0*/  FFMA.RM R5, R19, R68, 12582913 ;  /* 0x4b40000113057423 */ /* 0x000fe20000004044 */
[----:B------:R-:W-:Y:S01]  /*3d00*/  FADD R73, -R69, R44 ;  /* 0x0000002c45497221 */ /* 0x000fe20000000100 */
[----:B------:R-:W-:Y:S01]  /*3d10*/  FFMA.SAT R44, R43, R0, 0.5 ;  /* 0x3f0000002b2c7423 */ /* 0x000fe20000002000 */
[----:B------:R-:W-:Y:S01]  /*3d20*/  FFMA R26, R6, R26, R36 ;  /* 0x0000001a061a7223 */ /* 0x000fe20000000024 */
[----:B------:R-:W-:Y:S01]  /*3d30*/  SHF.L.U32 R36, R7, 0x17, RZ ;  /* 0x0000001707247819 */ /* 0x000fe200000006ff */
[----:B------:R-:W-:Y:S01]  /*3d40*/  FFMA.SAT R6, R41, R0, 0.5 ;  /* 0x3f00000029067423 */ /* 0x000fe20000002000 */
[----:B------:R0:W3:Y:S01]  /*3d50*/  MUFU.EX2 R31, R65 ;  /* 0x00000041001f7308 */ /* 0x0000e20000000800 */
[----:B-1----:R-:W-:Y:S01]  /*3d60*/  FADD R64, R35, -12583039 ;  /* 0xcb40007f23407421 */ /* 0x002fe20000000000 */
[----:B------:R-:W-:Y:S01]  /*3d70*/  FADD R75, -R69, R46 ;  /* 0x0000002e454b7221 */ /* 0x000fe20000000100 */
[----:B--2---:R-:W-:Y:S01]  /*3d80*/  FFMA R36, R36, R29, R26 ;  /* 0x0000001d24247223 */ /* 0x004fe2000000001a */
[-C--:B------:R-:W-:Y:S01]  /*3d90*/  FFMA.RM R26, R44, R68.reuse, 12582913 ;  /* 0x4b4000012c1a7423 */ /* 0x080fe20000004044 */
[----:B------:R-:W-:Y:S01]  /*3da0*/  FFMA R70, R67, 1.4426950216293334961, -R64 ;  /* 0x3fb8aa3b43467823 */ /* 0x000fe20000000840 */
[----:B------:R-:W-:Y:S01]  /*3db0*/  SHF.L.U32 R29, R8, 0x17, RZ ;  /* 0x00000017081d7819 */ /* 0x000fe200000006ff */
[----:B------:R-:W-:Y:S01]  /*3dc0*/  FFMA.RM R6, R6, R68, 12582913 ;  /* 0x4b40000106067423 */ /* 0x000fe20000004044 */
[----:B------:R1:W2:Y:S01]  /*3dd0*/  MUFU.EX2 R37, R66 ;  /* 0x0000004200257308 */ /* 0x0002a20000000800 */
[-C--:B0-----:R-:W-:Y:S01]  /*3de0*/  FFMA.SAT R65, R71, R0.reuse, 0.5 ;  /* 0x3f00000047417423 */ /* 0x081fe20000002000 */
[----:B------:R-:W-:Y:S01]  /*3df0*/  FADD R44, R26, -12583039 ;  /* 0xcb40007f1a2c7421 */ /* 0x000fe20000000000 */
[----:B------:R-:W-:Y:S01]  /*3e00*/  SHF.L.U32 R8, R9, 0x17, RZ ;  /* 0x0000001709087819 */ /* 0x000fe200000006ff */
[----:B------:R-:W-:Y:S01]  /*3e10*/  FFMA.SAT R9, R73, R0, 0.5 ;  /* 0x3f00000049097423 */ /* 0x000fe20000002000 */
[----:B------:R-:W-:Y:S01]  /*3e20*/  FFMA.RM R64, R65, R68, 12582913 ;  /* 0x4b40000141407423 */ /* 0x000fe20000004044 */
[----:B------:R-:W-:Y:S01]  /*3e30*/  FFMA R65, R67, 1.925963033500011079e-08, R70 ;  /* 0x32a5706043417823 */ /* 0x000fe20000000046 */
[----:B------:R-:W-:Y:S01]  /*3e40*/  FADD R67, -R69, R40 ;  /* 0x0000002845437221 */ /* 0x000fe20000000100 */
[----:B------:R-:W-:Y:S01]  /*3e50*/  FADD R40, R5, -12583039 ;  /* 0xcb40007f05287421 */ /* 0x000fe20000000000 */
[----:B-1----:R-:W-:Y:S01]  /*3e60*/  FADD R66, R64, -12583039 ;  /* 0xcb40007f40427421 */ /* 0x002fe20000000000 */
[----:B------:R-:W-:Y:S01]  /*3e70*/  FFMA R44, R43, 1.4426950216293334961, -R44 ;  /* 0x3fb8aa3b2b2c7823 */ /* 0x000fe2000000082c */
[----:B------:R-:W-:Y:S01]  /*3e80*/  FFMA.SAT R4, R67, R0, 0.5 ;  /* 0x3f00000043047423 */ /* 0x000fe20000002000 */
[----:B------:R-:W-:Y:S01]  /*3e90*/  FFMA R40, R39, 1.4426950216293334961, -R40 ;  /* 0x3fb8aa3b27287823 */ /* 0x000fe20000000828 */
[----:B------:R-:W-:Y:S01]  /*3ea0*/  FFMA R66, R71, 1.4426950216293334961, -R66 ;  /* 0x3fb8aa3b47427823 */ /* 0x000fe20000000842 */
[----:B------:R-:W0:Y:S01]  /*3eb0*/  MUFU.EX2 R23, R23 ;  /* 0x0000001700177308 */ /* 0x000e220000000800 */
[----:B------:R-:W-:Y:S01]  /*3ec0*/  FFMA.RM R4, R4, R68, 12582913 ;  /* 0x4b40000104047423 */ /* 0x000fe20000004044 */
[----:B------:R-:W-:Y:S01]  /*3ed0*/  FFMA R39, R39, 1.925963033500011079e-08, R40 ;  /* 0x32a5706027277823 */ /* 0x000fe20000000028 */
[----:B------:R-:W-:Y:S01]  /*3ee0*/  FFMA R66, R71, 1.925963033500011079e-08, R66 ;  /* 0x32a5706047427823 */ /* 0x000fe20000000042 */
[----:B------:R-:W-:Y:S01]  /*3ef0*/  FADD R71, -R69, R42 ;  /* 0x0000002a45477221 */ /* 0x000fe20000000100 */
[----:B------:R-:W-:Y:S01]  /*3f00*/  FADD R42, R4, -12583039 ;  /* 0xcb40007f042a7421 */ /* 0x000fe20000000000 */
[----:B---3--:R-:W-:Y:S01]  /*3f10*/  FFMA R29, R29, R31, R36 ;  /* 0x0000001f1d1d7223 */ /* 0x008fe20000000024 */
[----:B------:R-:W-:Y:S01]  /*3f20*/  FFMA R31, R43, 1.925963033500011079e-08, R44 ;  /* 0x32a570602b1f7823 */ /* 0x000fe2000000002c */
[-C--:B------:R-:W-:Y:S01]  /*3f30*/  FFMA.SAT R40, R71, R0.reuse, 0.5 ;  /* 0x3f00000047287423 */ /* 0x080fe20000002000 */
[----:B------:R-:W-:Y:S01]  /*3f40*/  FFMA R42, R67, 1.4426950216293334961, -R42 ;  /* 0x3fb8aa3b432a7823 */ /* 0x000fe2000000082a */
[----:B------:R-:W-:Y:S01]  /*3f50*/  FFMA.SAT R43, R45, R0, 0.5 ;  /* 0x3f0000002d2b7423 */ /* 0x000fe20000002000 */
[----:B------:R-:W-:Y:S01]  /*3f60*/  FFMA R34, R8, R34, R29 ;  /* 0x0000002208227223 */ /* 0x000fe2000000001d */
[-C--:B------:R-:W-:Y:S01]  /*3f70*/  FFMA.RM R7, R40, R68.reuse, 12582913 ;  /* 0x4b40000128077423 */ /* 0x080fe20000004044 */
[----:B------:R-:W-:Y:S01]  /*3f80*/  FFMA R67, R67, 1.925963033500011079e-08, R42 ;  /* 0x32a5706043437823 */ /* 0x000fe2000000002a */
[----:B------:R-:W-:Y:S01]  /*3f90*/  FADD R40, R6, -12583039 ;  /* 0xcb40007f06287421 */ /* 0x000fe20000000000 */
[----:B------:R-:W1:Y:S01]  /*3fa0*/  MUFU.EX2 R22, R22 ;  /* 0x0000001600167308 */ /* 0x000e620000000800 */
[----:B------:R-:W-:Y:S01]  /*3fb0*/  FADD R42, R7, -12583039 ;  /* 0xcb40007f072a7421 */ /* 0x000fe20000000000 */
[-C--:B------:R-:W-:Y:S01]  /*3fc0*/  FFMA.RM R8, R9, R68.reuse, 12582913 ;  /* 0x4b40000109087423 */ /* 0x080fe20000004044 */
[----:B------:R-:W-:Y:S01]  /*3fd0*/  FFMA R40, R41, 1.4426950216293334961, -R40 ;  /* 0x3fb8aa3b29287823 */ /* 0x000fe20000000828 */
[----:B------:R-:W-:Y:S01]  /*3fe0*/  SHF.L.U32 R29, R12, 0x17, RZ ;  /* 0x000000170c1d7819 */ /* 0x000fe200000006ff */
[----:B------:R-:W-:Y:S01]  /*3ff0*/  FFMA R42, R71, 1.4426950216293334961, -R42 ;  /* 0x3fb8aa3b472a7823 */ /* 0x000fe2000000082a */
[----:B------:R-:W-:Y:S01]  /*4000*/  FFMA.RM R9, R43, R68, 12582913 ;  /* 0x4b4000012b097423 */ /* 0x000fe20000004044 */
[----:B------:R-:W-:Y:S01]  /*4010*/  FFMA R41, R41, 1.925963033500011079e-08, R40 ;  /* 0x32a5706029297823 */ /* 0x000fe20000000028 */
[----:B------:R-:W-:Y:S01]  /*4020*/  FADD R36, R8, -12583039 ;  /* 0xcb40007f08247421 */ /* 0x000fe20000000000 */
[----:B------:R-:W-:Y:S01]  /*4030*/  FFMA R71, R71, 1.925963033500011079e-08, R42 ;  /* 0x32a5706047477823 */ /* 0x000fe2000000002a */
[----:B--2---:R-:W-:Y:S01]  /*4040*/  FFMA R34, R29, R37, R34 ;  /* 0x000000251d227223 */ /* 0x004fe20000000022 */
[----:B------:R-:W-:Y:S01]  /*4050*/  FADD R40, R9, -12583039 ;  /* 0xcb40007f09287421 */ /* 0x000fe20000000000 */
[----:B------:R-:W2:Y:S01]  /*4060*/  MUFU.EX2 R20, R20 ;  /* 0x0000001400147308 */ /* 0x000ea20000000800 */
[----:B------:R-:W-:Y:S01]  /*4070*/  FFMA.SAT R42, R75, R0, 0.5 ;  /* 0x3f0000004b2a7423 */ /* 0x000fe20000002000 */
[----:B------:R-:W-:Y:S01]  /*4080*/  SHF.L.U32 R37, R10, 0x17, RZ ;  /* 0x000000170a257819 */ /* 0x000fe200000006ff */
[----:B------:R-:W-:Y:S01]  /*4090*/  FFMA R36, R73, 1.4426950216293334961, -R36 ;  /* 0x3fb8aa3b49247823 */ /* 0x000fe20000000824 */
[----:B------:R-:W-:Y:S01]  /*40a0*/  FFMA R40, R45, 1.4426950216293334961, -R40 ;  /* 0x3fb8aa3b2d287823 */ /* 0x000fe20000000828 */
[----:B------:R-:W-:Y:S01]  /*40b0*/  FADD R77, -R69, R48 ;  /* 0x00000030454d7221 */ /* 0x000fe20000000100 */
[----:B------:R-:W-:Y:S01]  /*40c0*/  FFMA.RM R29, R42, R68, 12582913 ;  /* 0x4b4000012a1d7423 */ /* 0x000fe20000004044 */
[----:B0-----:R-:W-:Y:S01]  /*40d0*/  FFMA R23, R37, R23, R34 ;  /* 0x0000001725177223 */ /* 0x001fe20000000022 */
[----:B------:R-:W0:Y:S01]  /*40e0*/  MUFU.EX2 R17, R17 ;  /* 0x0000001100117308 */ /* 0x000e220000000800 */
[----:B------:R-:W-:Y:S01]  /*40f0*/  SHF.L.U32 R34, R11, 0x17, RZ ;  /* 0x000000170b227819 */ /* 0x000fe200000006ff */
[----:B------:R-:W-:Y:S01]  /*4100*/  FFMA R73, R73, 1.925963033500011079e-08, R36 ;  /* 0x32a5706049497823 */ /* 0x000fe20000000024 */
[----:B------:R-:W-:Y:S01]  /*4110*/  FFMA R45, R45, 1.925963033500011079e-08, R40 ;  /* 0x32a570602d2d7823 */ /* 0x000fe20000000028 */
[----:B------:R-:W-:Y:S01]  /*4120*/  FADD R36, R29, -12583039 ;  /* 0xcb40007f1d247421 */ /* 0x000fe20000000000 */
[----:B------:R-:W-:Y:S01]  /*4130*/  FFMA.SAT R40, R77, R0, 0.5 ;  /* 0x3f0000004d287423 */ /* 0x000fe20000002000 */
[----:B-1----:R-:W-:Y:S01]  /*4140*/  FFMA R37, R34, R22, R23 ;  /* 0x0000001622257223 */ /* 0x002fe20000000017 */
[----:B------:R-:W-:Y:S01]  /*4150*/  SHF.L.U32 R34, R14, 0x17, RZ ;  /* 0x000000170e227819 */ /* 0x000fe200000006ff */
[----:B------:R-:W1:Y:S01]  /*4160*/  MUFU.EX2 R16, R16 ;  /* 0x0000001000107308 */ /* 0x000e620000000800 */
[----:B------:R-:W-:Y:S01]  /*4170*/  FFMA R36, R75, 1.4426950216293334961, -R36 ;  /* 0x3fb8aa3b4b247823 */ /* 0x000fe20000000824 */
[----:B------:R-:W-:Y:S01]  /*4180*/  FFMA.RM R23, R40, R68, 12582913 ;  /* 0x4b40000128177423 */ /* 0x000fe20000004044 */
[----:B------:R-:W-:Y:S01]  /*4190*/  SHF.L.U32 R15, R15, 0x17, RZ ;  /* 0x000000170f0f7819 */ /* 0x000fe200000006ff */
[----:B--2---:R-:W-:Y:S01]  /*41a0*/  FFMA R20, R34, R20, R37 ;  /* 0x0000001422147223 */ /* 0x004fe20000000025 */
[----:B------:R-:W-:Y:S01]  /*41b0*/  FFMA R43, R75, 1.925963033500011079e-08, R36 ;  /* 0x32a570604b2b7823 */ /* 0x000fe20000000024 */
[----:B------:R-:W-:Y:S01]  /*41c0*/  FADD R40, R23, -12583039 ;  /* 0xcb40007f17287421 */ /* 0x000fe20000000000 */
[----:B------:R-:W-:Y:S01]  /*41d0*/  SHF.L.U32 R34, R13, 0x17, RZ ;  /* 0x000000170d227819 */ /* 0x000fe200000006ff */
[----:B------:R2:W-:Y:S01]  /*41e0*/  MUFU.EX2 R12, R39 ;  /* 0x00000027000c7308 */ /* 0x0005e20000000800 */
[----:B0-----:R-:W-:Y:S01]  /*41f0*/  FFMA R15, R15, R17, R20 ;  /* 0x000000110f0f7223 */ /* 0x001fe20000000014 */
[----:B------:R-:W-:Y:S01]  /*4200*/  FFMA R40, R77, 1.4426950216293334961, -R40 ;  /* 0x3fb8aa3b4d287823 */ /* 0x000fe20000000828 */
[C---:B------:R-:W-:Y:S01]  /*4210*/  FADD R19, -R69.reuse, R60 ;  /* 0x0000003c45137221 */ /* 0x040fe20000000100 */
[----:B------:R-:W-:Y:S01]  /*4220*/  FADD R21, -R69, R62 ;  /* 0x0000003e45157221 */ /* 0x000fe20000000100 */
[-C--:B------:R-:W-:Y:S01]  /*4230*/  FFMA.SAT R17, R49, R0.reuse, 0.5 ;  /* 0x3f00000031117423 */ /* 0x080fe20000002000 */
[----:B------:R-:W-:Y:S01]  /*4240*/  FFMA R77, R77, 1.925963033500011079e-08, R40 ;  /* 0x32a570604d4d7823 */ /* 0x000fe20000000028 */
[-C--:B------:R-:W-:Y:S01]  /*4250*/  FFMA.SAT R40, R53, R0.reuse, 0.5 ;  /* 0x3f00000035287423 */ /* 0x080fe20000002000 */
[----:B------:R0:W-:Y:S01]  /*4260*/  MUFU.EX2 R11, R41 ;  /* 0x00000029000b7308 */ /* 0x0001e20000000800 */
[----:B--2---:R-:W-:Y:S01]  /*4270*/  FFMA.SAT R39, R47, R0, 0.5 ;  /* 0x3f0000002f277423 */ /* 0x004fe20000002000 */
[----:B-1----:R-:W-:Y:S01]  /*4280*/  FFMA R20, R34, R16, R15 ;  /* 0x0000001022147223 */ /* 0x002fe2000000000f */
[-C--:B------:R-:W-:Y:S01]  /*4290*/  FFMA.SAT R42, R52, R0.reuse, 0.5 ;  /* 0x3f000000342a7423 */ /* 0x080fe20000002000 */
[----:B------:R-:W-:Y:S01]  /*42a0*/  FFMA.SAT R48, R54, R0, 0.5 ;  /* 0x3f00000036307423 */ /* 0x000fe20000002000 */
[----:B------:R-:W-:Y:S01]  /*42b0*/  FFMA.RM R22, R39, R68, 12582913 ;  /* 0x4b40000127167423 */ /* 0x000fe20000004044 */
[-C--:B------:R-:W-:Y:S01]  /*42c0*/  FFMA.SAT R60, R55, R0.reuse, 0.5 ;  /* 0x3f000000373c7423 */ /* 0x080fe20000002000 */
[-C--:B------:R-:W-:Y:S01]  /*42d0*/  FFMA.SAT R39, R56, R0.reuse, 0.5 ;  /* 0x3f00000038277423 */ /* 0x080fe20000002000 */
[----:B------:R1:W-:Y:S01]  /*42e0*/  MUFU.EX2 R10, R67 ;  /* 0x00000043000a7308 */ /* 0x0003e20000000800 */
[----:B------:R-:W-:Y:S01]  /*42f0*/  FADD R36, R22, -12583039 ;  /* 0xcb40007f16247421 */ /* 0x000fe20000000000 */
[-C--:B0-----:R-:W-:Y:S01]  /*4300*/  FFMA.SAT R41, R50, R0.reuse, 0.5 ;  /* 0x3f00000032297423 */ /* 0x081fe20000002000 */
[-C--:B------:R-:W-:Y:S01]  /*4310*/  FFMA.SAT R37, R57, R0.reuse, 0.5 ;  /* 0x3f00000039257423 */ /* 0x080fe20000002000 */
[-C--:B------:R-:W-:Y:S01]  /*4320*/  FFMA.SAT R34, R58, R0.reuse, 0.5 ;  /* 0x3f0000003a227423 */ /* 0x080fe20000002000 */
[----:B------:R-:W-:Y:S01]  /*4330*/  FFMA R36, R47, 1.4426950216293334961, -R36 ;  /* 0x3fb8aa3b2f247823 */ /* 0x000fe20000000824 */
[-C--:B------:R-:W-:Y:S01]  /*4340*/  FFMA.SAT R75, R59, R0.reuse, 0.5 ;  /* 0x3f0000003b4b7423 */ /* 0x080fe20000002000 */
[-C--:B------:R-:W-:Y:S01]  /*4350*/  FFMA.SAT R46, R19, R0.reuse, 0.5 ;  /* 0x3f000000132e7423 */ /* 0x080fe20000002000 */
[----:B------:R0:W-:Y:S01]  /*4360*/  MUFU.EX2 R14, R71 ;  /* 0x00000047000e7308 */ /* 0x0001e20000000800 */
[----:B------:R-:W-:Y:S01]  /*4370*/  FFMA R44, R47, 1.925963033500011079e-08, R36 ;  /* 0x32a570602f2c7823 */ /* 0x000fe20000000024 */
[-C--:B------:R-:W-:Y:S01]  /*4380*/  FFMA.SAT R36, R51, R0.reuse, 0.5 ;  /* 0x3f00000033247423 */ /* 0x080fe20000002000 */
[-C--:B------:R-:W-:Y:S01]  /*4390*/  FFMA.SAT R47, R61, R0.reuse, 0.5 ;  /* 0x3f0000003d2f7423 */ /* 0x080fe20000002000 */
[----:B-1----:R-:W-:Y:S01]  /*43a0*/  FFMA.SAT R67, R21, R0, 0.5 ;  /* 0x3f00000015437423 */ /* 0x002fe20000002000 */
[----:B------:R-:W-:Y:S01]  /*43b0*/  SHF.L.U32 R24, R24, 0x17, RZ ;  /* 0x0000001718187819 */ /* 0x000fe200000006ff */
[----:B------:R-:W-:Y:S01]  /*43c0*/  FFMA.RM R42, R42, R68, 12582913 ;  /* 0x4b4000012a2a7423 */ /* 0x000fe20000004044 */
[----:B------:R-:W-:Y:S01]  /*43d0*/  SHF.L.U32 R35, R35, 0x17, RZ ;  /* 0x0000001723237819 */ /* 0x000fe200000006ff */
[----:B------:R-:W1:Y:S01]  /*43e0*/  MUFU.EX2 R25, R25 ;  /* 0x0000001900197308 */ /* 0x000e620000000800 */
[----:B0-----:R-:W-:Y:S01]  /*43f0*/  FFMA.SAT R71, R63, R0, 0.5 ;  /* 0x3f0000003f477423 */ /* 0x001fe20000002000 */
[-C--:B------:R-:W-:Y:S01]  /*4400*/  FFMA.RM R0, R17, R68.reuse, 12582913 ;  /* 0x4b40000111007423 */ /* 0x080fe20000004044 */
[-C--:B------:R-:W-:Y:S01]  /*4410*/  FFMA.RM R17, R41, R68.reuse, 12582913 ;  /* 0x4b40000129117423 */ /* 0x080fe20000004044 */
[-C--:B------:R-:W-:Y:S01]  /*4420*/  FFMA.RM R41, R40, R68.reuse, 12582913 ;  /* 0x4b40000128297423 */ /* 0x080fe20000004044 */
[-C--:B------:R-:W-:Y:S01]  /*4430*/  FFMA.RM R40, R60, R68.reuse, 12582913 ;  /* 0x4b4000013c287423 */ /* 0x080fe20000004044 */
[----:B------:R-:W-:Y:S01]  /*4440*/  FADD R60, R0, -12583039 ;  /* 0xcb40007f003c7421 */ /* 0x000fe20000000000 */
[----:B------:R-:W-:Y:S01]  /*4450*/  SHF.L.U32 R64, R64, 0x17, RZ ;  /* 0x0000001740407819 */ /* 0x000fe200000006ff */
[----:B------:R-:W0:Y:S01]  /*4460*/  MUFU.EX2 R30, R30 ;  /* 0x0000001e001e7308 */ /* 0x000e220000000800 */
[----:B------:R-:W-:Y:S01]  /*4470*/  SHF.L.U32 R29, R29, 0x17, RZ ;  /* 0x000000171d1d7819 */ /* 0x000fe200000006ff */
[----:B------:R-:W-:Y:S01]  /*4480*/  FFMA R60, R49, 1.4426950216293334961, -R60 ;  /* 0x3fb8aa3b313c7823 */ /* 0x000fe2000000083c */
[-C--:B------:R-:W-:Y:S01]  /*4490*/  FFMA.RM R37, R37, R68.reuse, 12582913 ;  /* 0x4b40000125257423 */ /* 0x080fe20000004044 */
[----:B------:R-:W-:Y:S01]  /*44a0*/  SHF.L.U32 R22, R22, 0x17, RZ ;  /* 0x0000001716167819 */ /* 0x000fe200000006ff */
[-C--:B------:R-:W-:Y:S01]  /*44b0*/  FFMA.RM R39, R39, R68.reuse, 12582913 ;  /* 0x4b40000127277423 */ /* 0x080fe20000004044 */
[----:B------:R-:W-:Y:S01]  /*44c0*/  FFMA R60, R49, 1.925963033500011079e-08, R60 ;  /* 0x32a57060313c7823 */ /* 0x000fe2000000003c */
[----:B------:R-:W-:Y:S01]  /*44d0*/  SHF.L.U32 R49, R18, 0x17, RZ ;  /* 0x0000001712317819 */ /* 0x000fe200000006ff */
[----:B------:R2:W-:Y:S01]  /*44e0*/  MUFU.EX2 R13, R31 ;  /* 0x0000001f000d7308 */ /* 0x0005e20000000800 */
[----:B------:R-:W-:Y:S01]  /*44f0*/  SHF.L.U32 R23, R23, 0x17, RZ ;  /* 0x0000001717177819 */ /* 0x000fe200000006ff */
[-C--:B------:R-:W-:Y:S01]  /*4500*/  FFMA.RM R34, R34, R68.reuse, 12582913 ;  /* 0x4b40000122227423 */ /* 0x080fe20000004044 */
[----:B------:R-:W-:Y:S01]  /*4510*/  SHF.L.U32 R0, R0, 0x17, RZ ;  /* 0x0000001700007819 */ /* 0x000fe200000006ff */
[----:B-1----:R-:W-:Y:S01]  /*4520*/  FFMA R25, R49, R25, R20 ;  /* 0x0000001931197223 */ /* 0x002fe20000000014 */
[C---:B------:R-:W-:Y:S01]  /*4530*/  FADD R49, R42.reuse, -12583039 ;  /* 0xcb40007f2a317421 */ /* 0x040fe20000000000 */
[----:B------:R-:W-:Y:S01]  /*4540*/  SHF.L.U32 R42, R42, 0x17, RZ ;  /* 0x000000172a2a7819 */ /* 0x000fe200000006ff */
[-C--:B------:R-:W-:Y:S01]  /*4550*/  FFMA.RM R46, R46, R68.reuse, 12582913 ;  /* 0x4b4000012e2e7423 */ /* 0x080fe20000004044 */
[----:B------:R-:W1:Y:S01]  /*4560*/  MUFU.EX2 R32, R32 ;  /* 0x0000002000207308 */ /* 0x000e620000000800 */
[-C--:B--2---:R-:W-:Y:S01]  /*4570*/  FFMA.RM R31, R36, R68.reuse, 12582913 ;  /* 0x4b400001241f7423 */ /* 0x084fe20000004044 */
[-C--:B------:R-:W-:Y:S01]  /*4580*/  FFMA.RM R36, R48, R68.reuse, 12582913 ;  /* 0x4b40000130247423 */ /* 0x080fe20000004044 */
[----:B------:R-:W-:Y:S01]  /*4590*/  FFMA.RM R48, R67, R68, 12582913 ;  /* 0x4b40000143307423 */ /* 0x000fe20000004044 */
[----:B------:R-:W-:Y:S01]  /*45a0*/  FADD R67, R17, -12583039 ;  /* 0xcb40007f11437421 */ /* 0x000fe20000000000 */
[----:B0-----:R-:W-:Y:S01]  /*45b0*/  FFMA R25, R24, R30, R25 ;  /* 0x0000001e18197223 */ /* 0x001fe20000000019 */
[----:B------:R-:W-:Y:S01]  /*45c0*/  SHF.L.U32 R24, R2, 0x17, RZ ;  /* 0x0000001702187819 */ /* 0x000fe200000006ff */
[----:B------:R-:W-:Y:S01]  /*45d0*/  FADD R62, R31, -12583039 ;  /* 0xcb40007f1f3e7421 */ /* 0x000fe20000000000 */
[----:B------:R-:W0:Y:S01]  /*45e0*/  MUFU.EX2 R33, R33 ;  /* 0x0000002100217308 */ /* 0x000e220000000800 */
[----:B------:R-:W-:Y:S01]  /*45f0*/  FFMA R67, R50, 1.4426950216293334961, -R67 ;  /* 0x3fb8aa3b32437823 */ /* 0x000fe20000000843 */
[----:B------:R-:W-:Y:S01]  /*4600*/  SHF.L.U32 R30, R4, 0x17, RZ ;  /* 0x00000017041e7819 */ /* 0x000fe200000006ff */
[----:B------:R-:W-:Y:S01]  /*4610*/  FFMA R62, R51, 1.4426950216293334961, -R62 ;  /* 0x3fb8aa3b333e7823 */ /* 0x000fe2000000083e */
[----:B------:R-:W-:Y:S01]  /*4620*/  FFMA R49, R52, 1.4426950216293334961, -R49 ;  /* 0x3fb8aa3b34317823 */ /* 0x000fe20000000831 */
[----:B------:R-:W-:Y:S01]  /*4630*/  FFMA R67, R50, 1.925963033500011079e-08, R67 ;  /* 0x32a5706032437823 */ /* 0x000fe20000000043 */
[----:B------:R-:W-:Y:S01]  /*4640*/  SHF.L.U32 R50, R27, 0x17, RZ ;  /* 0x000000171b327819 */ /* 0x000fe200000006ff */
[----:B------:R-:W-:Y:S01]  /*4650*/  FFMA R62, R51, 1.925963033500011079e-08, R62 ;  /* 0x32a57060333e7823 */ /* 0x000fe2000000003e */
[----:B------:R-:W2:Y:S01]  /*4660*/  MUFU.EX2 R38, R38 ;  /* 0x0000002600267308 */ /* 0x000ea20000000800 */
[----:B------:R-:W-:Y:S01]  /*4670*/  SHF.L.U32 R27, R28, 0x17, RZ ;  /* 0x000000171c1b7819 */ /* 0x000fe200000006ff */
[----:B------:R-:W-:Y:S01]  /*4680*/  FADD R28, R41, -12583039 ;  /* 0xcb40007f291c7421 */ /* 0x000fe20000000000 */
[----:B-1----:R-:W-:Y:S01]  /*4690*/  FFMA R32, R50, R32, R25 ;  /* 0x0000002032207223 */ /* 0x002fe20000000019 */
[----:B------:R-:W-:Y:S01]  /*46a0*/  FADD R25, R36, -12583039 ;  /* 0xcb40007f24197421 */ /* 0x000fe20000000000 */
[----:B------:R-:W-:Y:S01]  /*46b0*/  FFMA R49, R52, 1.925963033500011079e-08, R49 ;  /* 0x32a5706034317823 */ /* 0x000fe20000000031 */
[----:B------:R-:W-:Y:S01]  /*46c0*/  FFMA R28, R53, 1.4426950216293334961, -R28 ;  /* 0x3fb8aa3b351c7823 */ /* 0x000fe2000000081c */
[----:B------:R-:W-:Y:S01]  /*46d0*/  FFMA.RM R47, R47, R68, 12582913 ;  /* 0x4b4000012f2f7423 */ /* 0x000fe20000004044 */
[----:B------:R-:W1:Y:S01]  /*46e0*/  MUFU.EX2 R65, R65 ;  /* 0x0000004100417308 */ /* 0x000e620000000800 */
[----:B0-----:R-:W-:Y:S01]  /*46f0*/  FFMA R27, R27, R33, R32 ;  /* 0x000000211b1b7223 */ /* 0x001fe20000000020 */
[----:B------:R-:W-:Y:S01]  /*4700*/  FFMA R53, R53, 1.925963033500011079e-08, R28 ;  /* 0x32a5706035357823 */ /* 0x000fe2000000001c */
[----:B------:R-:W-:Y:S01]  /*4710*/  SHF.L.U32 R28, R5, 0x17, RZ ;  /* 0x00000017051c7819 */ /* 0x000fe200000006ff */
[----:B------:R-:W-:-:S04]  /*4720*/  FFMA R25, R54, 1.4426950216293334961, -R25 ;  /* 0x3fb8aa3b36197823 */ /* 0x000fc80000000819 */
[----:B------:R-:W0:Y:S01]  /*4730*/  MUFU.EX2 R66, R66 ;  /* 0x0000004200427308 */ /* 0x000e220000000800 */
[----:B--2---:R-:W-:Y:S01]  /*4740*/  FFMA R38, R24, R38, R27 ;  /* 0x0000002618267223 */ /* 0x004fe2000000001b */
[----:B------:R-:W-:Y:S01]  /*4750*/  FFMA R5, R54, 1.925963033500011079e-08, R25 ;  /* 0x32a5706036057823 */ /* 0x000fe20000000019 */
[----:B------:R-:W-:Y:S02]  /*4760*/  SHF.L.U32 R25, R6, 0x17, RZ ;  /* 0x0000001706197819 */ /* 0x000fe400000006ff */
[----:B------:R-:W-:Y:S02]  /*4770*/  SHF.L.U32 R6, R7, 0x17, RZ ;  /* 0x0000001707067819 */ /* 0x000fe400000006ff */
[----:B------:R-:W-:Y:S01]  /*4780*/  SHF.L.U32 R7, R26, 0x17, RZ ;  /* 0x000000171a077819 */ /* 0x000fe200000006ff */
[----:B------:R-:W2:Y:S01]  /*4790*/  MUFU.EX2 R15, R73 ;  /* 0x00000049000f7308 */ /* 0x000ea20000000800 */
[----:B-1----:R-:W-:-:S07]  /*47a0*/  FFMA R35, R35, R65, R38 ;  /* 0x0000004123237223 */ /* 0x002fce0000000026 */
[----:B------:R1:W3:Y:S01]  /*47b0*/  MUFU.EX2 R16, R45 ;  /* 0x0000002d00107308 */ /* 0x0002e20000000800 */
[----:B0-----:R-:W-:-:S04]  /*47c0*/  FFMA R35, R64, R66, R35 ;  /* 0x0000004240237223 */ /* 0x001fc80000000023 */
[----:B------:R-:W-:Y:S01]  /*47d0*/  FFMA R35, R28, R12, R35 ;  /* 0x0000000c1c237223 */ /* 0x000fe20000000023 */
[C---:B------:R-:W-:Y:S01]  /*47e0*/  FADD R12, R40.reuse, -12583039 ;  /* 0xcb40007f280c7421 */ /* 0x040fe20000000000 */
[----:B------:R-:W-:Y:S01]  /*47f0*/  SHF.L.U32 R40, R40, 0x17, RZ ;  /* 0x0000001728287819 */ /* 0x000fe200000006ff */
[----:B------:R-:W0:Y:S01]  /*4800*/  MUFU.EX2 R43, R43 ;  /* 0x0000002b002b7308 */ /* 0x000e220000000800 */
[----:B------:R-:W-:Y:S01]  /*4810*/  FFMA R10, R30, R10, R35 ;  /* 0x0000000a1e0a7223 */ /* 0x000fe20000000023 */
[----:B------:R-:W-:Y:S01]  /*4820*/  FFMA R12, R55, 1.4426950216293334961, -R12 ;  /* 0x3fb8aa3b370c7823 */ /* 0x000fe2000000080c */
[-C--:B-1----:R-:W-:Y:S01]  /*4830*/  FFMA.RM R45, R75, R68.reuse, 12582913 ;  /* 0x4b4000014b2d7423 */ /* 0x082fe20000004044 */
[----:B------:R-:W-:Y:S01]  /*4840*/  FFMA.RM R68, R71, R68, 12582913 ;  /* 0x4b40000147447423 */ /* 0x000fe20000004044 */
[----:B------:R-:W-:Y:S01]  /*4850*/  FFMA R11, R25, R11, R10 ;  /* 0x0000000b190b7223 */ /* 0x000fe2000000000a */
[----:B------:R-:W-:Y:S01]  /*4860*/  FADD R10, R37, -12583039 ;  /* 0xcb40007f250a7421 */ /* 0x000fe20000000000 */
[----:B------:R-:W-:Y:S01]  /*4870*/  FADD R25, R39, -12583039 ;  /* 0xcb40007f27197421 */ /* 0x000fe20000000000 */
[----:B------:R-:W1:Y:S01]  /*4880*/  MUFU.EX2 R44, R44 ;  /* 0x0000002c002c7308 */ /* 0x000e620000000800 */
[----:B------:R-:W-:Y:S01]  /*4890*/  FFMA R14, R6, R14, R11 ;  /* 0x0000000e060e7223 */ /* 0x000fe2000000000b */
[----:B------:R-:W-:Y:S01]  /*48a0*/  SHF.L.U32 R11, R8, 0x17, RZ ;  /* 0x00000017080b7819 */ /* 0x000fe200000006ff */
[----:B------:R-:W-:Y:S01]  /*48b0*/  FFMA R10, R57, 1.4426950216293334961, -R10 ;  /* 0x3fb8aa3b390a7823 */ /* 0x000fe2000000080a */
[----:B------:R-:W-:Y:S01]  /*48c0*/  SHF.L.U32 R8, R9, 0x17, RZ ;  /* 0x0000001709087819 */ /* 0x000fe200000006ff */
[----:B------:R-:W-:Y:S01]  /*48d0*/  FFMA R14, R7, R13, R14 ;  /* 0x0000000d070e7223 */ /* 0x000fe2000000000e */
[----:B------:R-:W-:Y:S01]  /*48e0*/  FFMA R25, R56, 1.4426950216293334961, -R25 ;  /* 0x3fb8aa3b38197823 */ /* 0x000fe20000000819 */
[----:B------:R-:W-:Y:S01]  /*48f0*/  FFMA R57, R57, 1.925963033500011079e-08, R10 ;  /* 0x32a5706039397823 */ /* 0x000fe2000000000a */
[----:B------:R-:W4:Y:S01]  /*4900*/  MUFU.EX2 R77, R77 ;  /* 0x0000004d004d7308 */ /* 0x000f220000000800 */
[----:B--2---:R-:W-:Y:S01]  /*4910*/  FFMA R11, R11, R15, R14 ;  /* 0x0000000f0b0b7223 */ /* 0x004fe2000000000e */
[----:B------:R-:W-:Y:S01]  /*4920*/  SHF.L.U32 R10, R17, 0x17, RZ ;  /* 0x00000017110a7819 */ /* 0x000fe200000006ff */
[----:B------:R-:W-:Y:S01]  /*4930*/  FADD R9, R34, -12583039 ;  /* 0xcb40007f22097421 */ /* 0x000fe20000000000 */
[----:B------:R-:W-:Y:S01]  /*4940*/  FFMA R12, R55, 1.925963033500011079e-08, R12 ;  /* 0x32a57060370c7823 */ /* 0x000fe2000000000c */
[----:B---3--:R-:W-:Y:S01]  /*4950*/  FFMA R8, R8, R16, R11 ;  /* 0x0000001008087223 */ /* 0x008fe2000000000b */
[----:B------:R-:W-:Y:S01]  /*4960*/  FFMA R7, R56, 1.925963033500011079e-08, R25 ;  /* 0x32a5706038077823 */ /* 0x000fe20000000019 */
[----:B------:R-:W-:Y:S01]  /*4970*/  FFMA R9, R58, 1.4426950216293334961, -R9 ;  /* 0x3fb8aa3b3a097823 */ /* 0x000fe20000000809 */
[----:B------:R-:W2:Y:S01]  /*4980*/  MUFU.EX2 R18, R60 ;  /* 0x0000003c00127308 */ /* 0x000ea20000000800 */
[----:B0-----:R-:W-:Y:S01]  /*4990*/  FFMA R29, R29, R43, R8 ;  /* 0x0000002b1d1d7223 */ /* 0x001fe20000000008 */
[----:B------:R-:W-:Y:S01]  /*49a0*/  FADD R14, R46, -12583039 ;  /* 0xcb40007f2e0e7421 */ /* 0x000fe20000000000 */
[----:B------:R-:W-:Y:S01]  /*49b0*/  FFMA R9, R58, 1.925963033500011079e-08, R9 ;  /* 0x32a570603a097823 */ /* 0x000fe20000000009 */
[----:B------:R-:W-:Y:S01]  /*49c0*/  SHF.L.U32 R39, R39, 0x17, RZ ;  /* 0x0000001727277819 */ /* 0x000fe200000006ff */
[----:B-1----:R-:W-:Y:S01]  /*49d0*/  FFMA R22, R22, R44, R29 ;  /* 0x0000002c16167223 */ /* 0x002fe2000000001d */
[----:B------:R-:W-:-:S02]  /*49e0*/  FFMA R14, R19, 1.4426950216293334961, -R14 ;  /* 0x3fb8aa3b130e7823 */ /* 0x000fc4000000080e */
[----:B------:R-:W0:Y:S01]  /*49f0*/  MUFU.EX2 R20, R67 ;  /* 0x0000004300147308 */ /* 0x000e220000000800 */
[----:B----4-:R-:W-:Y:S01]  /*4a00*/  FFMA R23, R23, R77, R22 ;  /* 0x0000004d17177223 */ /* 0x010fe20000000016 */
[----:B------:R-:W-:-:S06]  /*4a10*/  FFMA R14, R19, 1.925963033500011079e-08, R14 ;  /* 0x32a57060130e7823 */ /* 0x000fcc000000000e */
[----:B------:R-:W1:Y:S01]  /*4a20*/  MUFU.EX2 R2, R62 ;  /* 0x0000003e00027308 */ /* 0x000e620000000800 */
[----:B--2---:R-:W-:Y:S01]  /*4a30*/  FFMA R23, R0, R18, R23 ;  /* 0x0000001200177223 */ /* 0x004fe20000000017 */
[----:B------:R-:W-:-:S06]  /*4a40*/  SHF.L.U32 R0, R31, 0x17, RZ ;  /* 0x000000171f007819 */ /* 0x000fcc00000006ff */
[----:B------:R-:W2:Y:S01]  /*4a50*/  MUFU.EX2 R24, R49 ;  /* 0x0000003100187308 */ /* 0x000ea20000000800 */
[----:B0-----:R-:W-:Y:S01]  /*4a60*/  FFMA R23, R10, R20, R23 ;  /* 0x000000140a177223 */ /* 0x001fe20000000017 */
[----:B------:R-:W-:-:S04]  /*4a70*/  FADD R10, R68, -12583039 ;  /* 0xcb40007f440a7421 */ /* 0x000fc80000000000 */
[----:B------:R-:W-:Y:S02]  /*4a80*/  FFMA R10, R63, 1.4426950216293334961, -R10 ;  /* 0x3fb8aa3b3f0a7823 */ /* 0x000fe4000000080a */
[----:B------:R-:W0:Y:S01]  /*4a90*/  MUFU.EX2 R4, R53 ;  /* 0x0000003500047308 */ /* 0x000e220000000800 */
[----:B-1----:R-:W-:Y:S01]  /*4aa0*/  FFMA R23, R0, R2, R23 ;  /* 0x0000000200177223 */ /* 0x002fe20000000017 */
[----:B------:R-:W-:Y:S01]  /*4ab0*/  SHF.L.U32 R0, R41, 0x17, RZ ;  /* 0x0000001729007819 */ /* 0x000fe200000006ff */
[----:B------:R-:W-:Y:S01]  /*4ac0*/  FADD R2, R47, -12583039 ;  /* 0xcb40007f2f027421 */ /* 0x000fe20000000000 */
[----:B------:R-:W-:Y:S01]  /*4ad0*/  FFMA R10, R63, 1.925963033500011079e-08, R10 ;  /* 0x32a570603f0a7823 */ /* 0x000fe2000000000a */
[----:B------:R-:W-:Y:S02]  /*4ae0*/  SHF.L.U32 R47, R47, 0x17, RZ ;  /* 0x000000172f2f7819 */ /* 0x000fe400000006ff */
[----:B------:R-:W-:Y:S01]  /*4af0*/  FFMA R2, R61, 1.4426950216293334961, -R2 ;  /* 0x3fb8aa3b3d027823 */ /* 0x000fe20000000802 */
[----:B------:R-:W1:Y:S01]  /*4b00*/  MUFU.EX2 R5, R5 ;  /* 0x0000000500057308 */ /* 0x000e620000000800 */
[----:B--2---:R-:W-:-:S02]  /*4b10*/  FFMA R23, R42, R24, R23 ;  /* 0x000000182a177223 */ /* 0x004fc40000000017 */
[----:B------:R-:W-:-:S05]  /*4b20*/  FFMA R2, R61, 1.925963033500011079e-08, R2 ;  /* 0x32a570603d027823 */ /* 0x000fca0000000002 */
[----:B------:R2:W3:Y:S01]  /*4b30*/  MUFU.EX2 R6, R12 ;  /* 0x0000000c00067308 */ /* 0x0004e20000000800 */
[----:B0-----:R-:W-:Y:S01]  /*4b40*/  FFMA R0, R0, R4, R23 ;  /* 0x0000000400007223 */ /* 0x001fe20000000017 */
[----:B------:R-:W-:-:S04]  /*4b50*/  FADD R4, R48, -12583039 ;  /* 0xcb40007f30047421 */ /* 0x000fc80000000000 */
[----:B------:R-:W-:Y:S02]  /*4b60*/  FFMA R4, R21, 1.4426950216293334961, -R4 ;  /* 0x3fb8aa3b15047823 */ /* 0x000fe40000000804 */
[----:B------:R-:W0:Y:S01]  /*4b70*/  MUFU.EX2 R7, R7 ;  /* 0x0000000700077308 */ /* 0x000e220000000800 */
[----:B--2---:R-:W-:Y:S01]  /*4b80*/  FADD R12, R45, -12583039 ;  /* 0xcb40007f2d0c7421 */ /* 0x004fe20000000000 */
[----:B------:R-:W-:Y:S01]  /*4b90*/  FFMA R4, R21, 1.925963033500011079e-08, R4 ;  /* 0x32a5706015047823 */ /* 0x000fe20000000004 */
[----:B------:R-:W-:Y:S02]  /*4ba0*/  SHF.L.U32 R45, R45, 0x17, RZ ;  /* 0x000000172d2d7819 */ /* 0x000fe400000006ff */
[----:B------:R-:W-:-:S03]  /*4bb0*/  FFMA R12, R59, 1.4426950216293334961, -R12 ;  /* 0x3fb8aa3b3b0c7823 */ /* 0x000fc6000000080c */
[----:B------:R2:W-:Y:S01]  /*4bc0*/  MUFU.EX2 R11, R9 ;  /* 0x00000009000b7308 */ /* 0x0005e20000000800 */
[----:B------:R-:W-:-:S07]  /*4bd0*/  FFMA R12, R59, 1.925963033500011079e-08, R12 ;  /* 0x32a570603b0c7823 */ /* 0x000fce000000000c */
[----:B------:R-:W4:Y:S01]  /*4be0*/  MUFU.EX2 R8, R57 ;  /* 0x0000003900087308 */ /* 0x000f220000000800 */
[----:B--2---:R-:W-:-:S05]  /*4bf0*/  SHF.L.U32 R9, R36, 0x17, RZ ;  /* 0x0000001724097819 */ /* 0x004fca00000006ff */
[----:B-1----:R-:W-:Y:S01]  /*4c00*/  FFMA R5, R9, R5, R0 ;  /* 0x0000000509057223 */ /* 0x002fe20000000000 */
[----:B------:R-:W-:Y:S01]  /*4c10*/  SHF.L.U32 R0, R37, 0x17, RZ ;  /* 0x0000001725007819 */ /* 0x000fe200000006ff */
[----:B------:R-:W1:Y:S02]  /*4c20*/  MUFU.EX2 R12, R12 ;  /* 0x0000000c000c7308 */ /* 0x000e640000000800 */
[----:B---3--:R-:W-:Y:S01]  /*4c30*/  FFMA R6, R40, R6, R5 ;  /* 0x0000000628067223 */ /* 0x008fe20000000005 */
[----:B------:R-:W-:-:S03]  /*4c40*/  SHF.L.U32 R5, R34, 0x17, RZ ;  /* 0x0000001722057819 */ /* 0x000fc600000006ff */
[----:B0-----:R-:W-:Y:S02]  /*4c50*/  FFMA R7, R39, R7, R6 ;  /* 0x0000000727077223 */ /* 0x001fe40000000006 */
[----:B------:R-:W0:Y:S02]  /*4c60*/  MUFU.EX2 R14, R14 ;  /* 0x0000000e000e7308 */ /* 0x000e240000000800 */
[----:B----4-:R-:W-:Y:S01]  /*4c70*/  FFMA R0, R0, R8, R7 ;  /* 0x0000000800007223 */ /* 0x010fe20000000007 */
[----:B------:R-:W-:-:S03]  /*4c80*/  SHF.L.U32 R7, R68, 0x17, RZ ;  /* 0x0000001744077819 */ /* 0x000fc600000006ff */
[----:B------:R-:W-:Y:S01]  /*4c90*/  FFMA R0, R5, R11, R0 ;  /* 0x0000000b05007223 */ /* 0x000fe20000000000 */
[----:B------:R-:W-:Y:S01]  /*4ca0*/  SHF.L.U32 R5, R46, 0x17, RZ ;  /* 0x000000172e057819 */ /* 0x000fe200000006ff */
[----:B------:R-:W2:Y:S02]  /*4cb0*/  MUFU.EX2 R2, R2 ;  /* 0x0000000200027308 */ /* 0x000ea40000000800 */
[----:B-1----:R-:W-:-:S06]  /*4cc0*/  FFMA R0, R45, R12, R0 ;  /* 0x0000000c2d007223 */ /* 0x002fcc0000000000 */
[----:B------:R-:W1:Y:S01]  /*4cd0*/  MUFU.EX2 R4, R4 ;  /* 0x0000000400047308 */ /* 0x000e620000000800 */
[----:B0-----:R-:W-:Y:S01]  /*4ce0*/  FFMA R0, R5, R14, R0 ;  /* 0x0000000e05007223 */ /* 0x001fe20000000000 */
[----:B------:R-:W-:-:S06]  /*4cf0*/  SHF.L.U32 R5, R48, 0x17, RZ ;  /* 0x0000001730057819 */ /* 0x000fcc00000006ff */
[----:B------:R-:W0:Y:S01]  /*4d00*/  MUFU.EX2 R10, R10 ;  /* 0x0000000a000a7308 */ /* 0x000e220000000800 */
[----:B--2---:R-:W-:-:S04]  /*4d10*/  FFMA R0, R47, R2, R0 ;  /* 0x000000022f007223 */ /* 0x004fc80000000000 */
[----:B-1----:R-:W-:-:S04]  /*4d20*/  FFMA R0, R5, R4, R0 ;  /* 0x0000000405007223 */ /* 0x002fc80000000000 */
[----:B0-----:R-:W-:-:S07]  /*4d30*/  FFMA R2, R7, R10, R0 ;  /* 0x0000000a07027223 */ /* 0x001fce0000000000 */
.L_x_30:
[----:B------:R-:W5:Y:S01]  /*4d40*/  LDCU UR5, c[0x0][0x3b0] ;  /* 0x00007600ff0577ac */ /* 0x000f620008000800 */
[----:B------:R-:W-:Y:S01]  /*4d50*/  MOV R68, R69 ;  /* 0x0000004500447202 */ /* 0x000fe20000000f00 */
[----:B------:R-:W-:-:S04]  /*4d60*/  UIADD3 UR4, UPT, UPT, UR4, 0x40, URZ ;  /* 0x0000004004047890 */ /* 0x000fc8000fffe0ff */
[----:B-----5:R-:W-:Y:S01]  /*4d70*/  UISETP.GE.AND UP0, UPT, UR4, UR5, UPT ;  /* 0x000000050400728c */ /* 0x020fe2000bf06270 */
[----:B------:R-:W-:Y:S08]  /*4d80*/  BAR.SYNC.DEFER_BLOCKING 0x0 ;  /* 0x0000000000007b1d */ /* 0x000ff00000010000 */
[----:B------:R-:W-:Y:S05]  /*4d90*/  BRA.U !UP0, `(.L_x_32) ;  /* 0xffffffb908947547 */ /* 0x000fea000b83ffff */
.L_x_9:
[----:B0-2---:R-:W0:Y:S01]  /*4da0*/  S2R R10, SR_TID.X ;  /* 0x00000000000a7919 */ /* 0x005e220000002100 */
[----:B------:R-:W2:Y:S01]  /*4db0*/  LDCU UR4, c[0x0][0x3b4] ;  /* 0x00007680ff0477ac */ /* 0x000ea20008000800 */
[----:B------:R-:W-:Y:S01]  /*4dc0*/  BSSY.RECONVERGENT B0, `(.L_x_33) ;  /* 0x000001e000007945 */ /* 0x000fe20003800200 */
[----:B------:R-:W-:Y:S02]  /*4dd0*/  MOV R13, R2 ;  /* 0x00000002000d7202 */ /* 0x000fe40000000f00 */
[----:B0-----:R-:W-:-:S13]  /*4de0*/  ISETP.GE.AND P0, PT, R10, UR22, PT ;  /* 0x000000160a007c0c */ /* 0x001fda000bf06270 */
[----:B--2---:R-:W-:Y:S05]  /*4df0*/  @P0 BRA `(.L_x_34) ;  /* 0x0000000000680947 */ /* 0x004fea0003800000 */
[----:B-1-34-:R-:W-:Y:S01]  /*4e00*/  IADD3 R0, PT, PT, R13, 0x1800000, RZ ;  /* 0x018000000d007810 */ /* 0x01afe20007ffe0ff */
[----:B------:R-:W0:Y:S01]  /*4e10*/  LDC R11, c[0x0][0x360] ;  /* 0x0000d800ff0b7b82 */ /* 0x000e220000000800 */
[----:B------:R-:W-:Y:S02]  /*4e20*/  BSSY.RECONVERGENT B1, `(.L_x_35) ;  /* 0x000000b000017945 */ /* 0x000fe40003800200 */
[----:B------:R-:W-:-:S04]  /*4e30*/  LOP3.LUT R0, R0, 0x7f800000, RZ, 0xc0, !PT ;  /* 0x7f80000000007812 */ /* 0x000fc800078ec0ff */
[----:B------:R-:W-:-:S13]  /*4e40*/  ISETP.GT.U32.AND P0, PT, R0, 0x1ffffff, PT ;  /* 0x01ffffff0000780c */ /* 0x000fda0003f04070 */
[----:B------:R-:W-:Y:S05]  /*4e50*/  @P0 BRA `(.L_x_36) ;  /* 0x00000000000c0947 */ /* 0x000fea0003800000 */
[----:B------:R-:W-:-:S07]  /*4e60*/  MOV R7, 0x4e80 ;  /* 0x00004e8000077802 */ /* 0x000fce0000000f00 */
[----:B0-----:R-:W-:Y:S05]  /*4e70*/  CALL.REL.NOINC `($__internal_0_$__cuda_sm20_rcp_rn_f32_slowpath) ;  /* 0x0000000000e07944 */ /* 0x001fea0003c00000 */
[----:B------:R-:W-:Y:S05]  /*4e80*/  BRA `(.L_x_37) ;  /* 0x0000000000107947 */ /* 0x000fea0003800000 */
.L_x_36:
[----:B------:R-:W1:Y:S02]  /*4e90*/  MUFU.RCP R0, R13 ;  /* 0x0000000d00007308 */ /* 0x000e640000001000 */
[----:B-1----:R-:W-:-:S04]  /*4ea0*/  FFMA R2, R0, R13, -1 ;  /* 0xbf80000000027423 */ /* 0x002fc8000000000d */
[----:B------:R-:W-:-:S04]  /*4eb0*/  FADD.FTZ R3, -R2, -RZ ;  /* 0x800000ff02037221 */ /* 0x000fc80000010100 */
[----:B------:R-:W-:-:S07]  /*4ec0*/  FFMA R0, R0, R3, R0 ;  /* 0x0000000300007223 */ /* 0x000fce0000000000 */
.L_x_37:
[----:B------:R-:W-:Y:S05]  /*4ed0*/  BSYNC.RECONVERGENT B1 ;  /* 0x0000000000017941 */ /* 0x000fea0003800200 */
.L_x_35:
[----:B------:R-:W1:Y:S01]  /*4ee0*/  LDC.64 R4, c[0x0][0x398] ;  /* 0x0000e600ff047b82 */ /* 0x000e620000000a00 */
[----:B------:R-:W-:-:S07]  /*4ef0*/  MOV R6, R10 ;  /* 0x0000000a00067202 */ /* 0x000fce0000000f00 */
.L_x_38:
[----:B------:R-:W-:-:S06]  /*4f00*/  LEA R7, R6, UR16, 0x2 ;  /* 0x0000001006077c11 */ /* 0x000fcc000f8e10ff */
[----:B--2---:R-:W2:Y:S01]  /*4f10*/  LDL R7, [R7] ;  /* 0x0000000007077983 */ /* 0x004ea20000100800 */
[----:B------:R-:W-:-:S05]  /*4f20*/  MOV R3, UR4 ;  /* 0x0000000400037c02 */ /* 0x000fca0008000f00 */
[----:B------:R-:W-:Y:S01]  /*4f30*/  IMAD R3, R3, UR23, R6 ;  /* 0x0000001703037c24 */ /* 0x000fe2000f8e0206 */
[----:B0-----:R-:W-:-:S03]  /*4f40*/  IADD3 R6, PT, PT, R11, R6, RZ ;  /* 0x000000060b067210 */ /* 0x001fc60007ffe0ff */
[----:B-1----:R-:W-:Y:S01]  /*4f50*/  IMAD.WIDE R2, R3, 0x4, R4 ;  /* 0x0000000403027825 */ /* 0x002fe200078e0204 */
[----:B------:R-:W-:-:S03]  /*4f60*/  ISETP.GE.AND P0, PT, R6, UR4, PT ;  /* 0x0000000406007c0c */ /* 0x000fc6000bf06270 */
[----:B--2---:R-:W-:-:S05]  /*4f70*/  FMUL R9, R7, R0 ;  /* 0x0000000007097220 */ /* 0x004fca0000400000 */
[----:B------:R2:W-:Y:S05]  /*4f80*/  STG.E desc[UR14][R2.64], R9 ;  /* 0x0000000902007986 */ /* 0x0005ea000c10190e */
[----:B------:R-:W-:Y:S05]  /*4f90*/  @!P0 BRA `(.L_x_38) ;  /* 0xfffffffc00d88947 */ /* 0x000fea000383ffff */
.L_x_34:
[----:B------:R-:W-:Y:S05]  /*4fa0*/  BSYNC.RECONVERGENT B0 ;  /* 0x0000000000007941 */ /* 0x000fea0003800200 */
.L_x_33:
[----:B------:R-:W-:-:S13]  /*4fb0*/  ISETP.NE.AND P0, PT, R10, RZ, PT ;  /* 0x000000ff0a00720c */ /* 0x000fda0003f05270 */
[----:B------:R-:W-:Y:S05]  /*4fc0*/  @P0 EXIT ;  /* 0x000000000000094d */ /* 0x000fea0003800000 */
[C---:B------:R-:W-:Y:S01]  /*4fd0*/  FSETP.GEU.AND P0, PT, R13.reuse, 1.175494350822287508e-38, PT ;  /* 0x008000000d00780b */ /* 0x040fe20003f0e000 */
[----:B--2---:R-:W-:Y:S01]  /*4fe0*/  HFMA2 R3, -RZ, RZ, 1.5048828125, 33.21875 ;  /* 0x3e055027ff037431 */ /* 0x004fe200000001ff */
[----:B------:R-:W0:Y:S01]  /*4ff0*/  S2R R8, SR_CTAID.X ;  /* 0x0000000000087919 */ /* 0x000e220000002500 */
[----:B------:R-:W0:Y:S08]  /*5000*/  S2UR UR4, SR_CTAID.Y ;  /* 0x00000000000479c3 */ /* 0x000e300000002600 */
[----:B------:R-:W0:Y:S02]  /*5010*/  LDC R9, c[0x0][0x3b0] ;  /* 0x0000ec00ff097b82 */ /* 0x000e240000000800 */
[----:B------:R-:W-:-:S05]  /*5020*/  @!P0 FMUL R13, R13, 8388608 ;  /* 0x4b0000000d0d8820 */ /* 0x000fca0000400000 */
[----:B-1-34-:R-:W-:-:S04]  /*5030*/  IADD3 R0, PT, PT, R13, -0x3f2aaaab, RZ ;  /* 0xc0d555550d007810 */ /* 0x01afc80007ffe0ff */
[----:B------:R-:W-:-:S04]  /*5040*/  LOP3.LUT R4, R0, 0xff800000, RZ, 0xc0, !PT ;  /* 0xff80000000047812 */ /* 0x000fc800078ec0ff */
[----:B------:R-:W-:-:S05]  /*5050*/  IADD3 R0, PT, PT, R13, -R4, RZ ;  /* 0x800000040d007210 */ /* 0x000fca0007ffe0ff */
[----:B------:R-:W-:Y:S01]  /*5060*/  FADD R6, R0, -1 ;  /* 0xbf80000000067421 */ /* 0x000fe20000000000 */
[----:B------:R-:W-:Y:S02]  /*5070*/  FSEL R0, RZ, -23, P0 ;  /* 0xc1b80000ff007808 */ /* 0x000fe40000000000 */
[----:B------:R-:W-:Y:S01]  /*5080*/  ISETP.GT.U32.AND P0, PT, R13, 0x7f7fffff, PT ;  /* 0x7f7fffff0d00780c */ /* 0x000fe20003f04070 */
[----:B------:R-:W-:-:S04]  /*5090*/  FFMA R3, R6, -R3, 0.14084610342979431152 ;  /* 0x3e1039f606037423 */ /* 0x000fc80000000803 */
[----:B------:R-:W-:-:S04]  /*50a0*/  FFMA R3, R6, R3, -0.12148627638816833496 ;  /* 0xbdf8cdcc06037423 */ /* 0x000fc80000000003 */
[----:B------:R-:W-:-:S04]  /*50b0*/  FFMA R3, R6, R3, 0.13980610668659210205 ;  /* 0x3e0f295506037423 */ /* 0x000fc80000000003 */
[----:B------:R-:W-:-:S04]  /*50c0*/  FFMA R3, R6, R3, -0.16684235632419586182 ;  /* 0xbe2ad8b906037423 */ /* 0x000fc80000000003 */
[----:B------:R-:W-:-:S04]  /*50d0*/  FFMA R3, R6, R3, 0.20012299716472625732 ;  /* 0x3e4ced0b06037423 */ /* 0x000fc80000000003 */
[----:B------:R-:W-:-:S04]  /*50e0*/  FFMA R3, R6, R3, -0.24999669194221496582 ;  /* 0xbe7fff2206037423 */ /* 0x000fc80000000003 */
[C---:B------:R-:W-:Y:S02]  /*50f0*/  FFMA R5, R6.reuse, R3, 0.33333182334899902344 ;  /* 0x3eaaaa7806057423 */ /* 0x040fe40000000003 */
[----:B------:R-:W1:Y:S02]  /*5100*/  LDC.64 R2, c[0x0][0x3a0] ;  /* 0x0000e800ff027b82 */ /* 0x000e640000000a00 */
[C---:B------:R-:W-:Y:S01]  /*5110*/  FFMA R7, R6.reuse, R5, -0.5 ;  /* 0xbf00000006077423 */ /* 0x040fe20000000005 */
[----:B------:R-:W-:Y:S02]  /*5120*/  I2FP.F32.S32 R5, R4 ;  /* 0x0000000400057245 */ /* 0x000fe40000201400 */
[----:B------:R-:W-:Y:S01]  /*5130*/  MOV R4, 0x7f800000 ;  /* 0x7f80000000047802 */ /* 0x000fe20000000f00 */
[----:B------:R-:W-:Y:S02]  /*5140*/  FMUL R7, R6, R7 ;  /* 0x0000000706077220 */ /* 0x000fe40000400000 */
[----:B------:R-:W-:Y:S01]  /*5150*/  FFMA R0, R5, 1.1920928955078125e-07, R0 ;  /* 0x3400000005007823 */ /* 0x000fe20000000000 */
[----:B0-----:R-:W-:-:S02]  /*5160*/  IMAD R5, R9, UR4, R8 ;  /* 0x0000000409057c24 */ /* 0x001fc4000f8e0208 */
[----:B------:R-:W-:-:S04]  /*5170*/  FFMA R7, R6, R7, R6 ;  /* 0x0000000706077223 */ /* 0x000fc80000000006 */
[----:B------:R-:W-:Y:S01]  /*5180*/  FFMA R0, R0, 0.69314718246459960938, R7 ;  /* 0x3f31721800007823 */ /* 0x000fe20000000007 */
[C---:B------:R-:W-:Y:S01]  /*5190*/  @P0 FFMA R0, R13.reuse, R4, +INF ;  /* 0x7f8000000d000423 */ /* 0x040fe20000000004 */
[----:B------:R-:W-:-:S04]  /*51a0*/  FSETP.NEU.AND P0, PT, R13, RZ, PT ;  /* 0x000000ff0d00720b */ /* 0x000fc80003f0d000 */
[----:B------:R-:W-:Y:S01]  /*51b0*/  FSEL R0, R0, -INF , P0 ;  /* 0xff80000000007808 */ /* 0x000fe20000000000 */
[----:B-1----:R-:W-:-:S04]  /*51c0*/  IMAD.WIDE.U32 R2, R5, 0x4, R2 ;  /* 0x0000000405027825 */ /* 0x002fc800078e0002 */
[----:B------:R-:W-:-:S05]  /*51d0*/  FADD R69, R0, R69 ;  /* 0x0000004500457221 */ /* 0x000fca0000000000 */
[----:B------:R-:W-:Y:S01]  /*51e0*/  STG.E desc[UR14][R2.64], R69 ;  /* 0x0000004502007986 */ /* 0x000fe2000c10190e */
[----:B------:R-:W-:Y:S05]  /*51f0*/  EXIT ;  /* 0x000000000000794d */ /* 0x000fea0003800000 */
        .weak           $__internal_0_$__cuda_sm20_rcp_rn_f32_slowpath
        .type           $__internal_0_$__cuda_sm20_rcp_rn_f32_slowpath,@function
        .size           $__internal_0_$__cuda_sm20_rcp_rn_f32_slowpath,(.L_x_44 - $__internal_0_$__cuda_sm20_rcp_rn_f32_slowpath)
$__internal_0_$__cuda_sm20_rcp_rn_f32_slowpath:
[----:B------:R-:W-:Y:S01]  /*5200*/  SHF.L.U32 R0, R13, 0x1, RZ ;  /* 0x000000010d007819 */ /* 0x000fe200000006ff */
[----:B------:R-:W-:Y:S03]  /*5210*/  BSSY.RECONVERGENT B2, `(.L_x_39) ;  /* 0x0000031000027945 */ /* 0x000fe60003800200 */
[----:B------:R-:W-:Y:S02]  /*5220*/  SHF.R.U32.HI R8, RZ, 0x18, R0 ;  /* 0x00000018ff087819 */ /* 0x000fe40000011600 */
[----:B------:R-:W-:Y:S02]  /*5230*/  MOV R0, R13 ;  /* 0x0000000d00007202 */ /* 0x000fe40000000f00 */
[----:B------:R-:W-:-:S13]  /*5240*/  ISETP.NE.U32.AND P0, PT, R8, RZ, PT ;  /* 0x000000ff0800720c */ /* 0x000fda0003f05070 */
[----:B------:R-:W-:Y:S05]  /*5250*/  @P0 BRA `(.L_x_40) ;  /* 0x0000000000280947 */ /* 0x000fea0003800000 */
[----:B------:R-:W-:-:S04]  /*5260*/  SHF.L.U32 R2, R0, 0x1, RZ ;  /* 0x0000000100027819 */ /* 0x000fc800000006ff */
[----:B------:R-:W-:-:S13]  /*5270*/  ISETP.NE.AND P0, PT, R2, RZ, PT ;  /* 0x000000ff0200720c */ /* 0x000fda0003f05270 */
[----:B------:R-:W-:Y:S01]  /*5280*/  @P0 FFMA R4, R0, 1.84467440737095516160e+19, RZ ;  /* 0x5f80000000040823 */ /* 0x000fe200000000ff */
[----:B------:R-:W-:Y:S08]  /*5290*/  @!P0 MUFU.RCP R3, R0 ;  /* 0x0000000000038308 */ /* 0x000ff00000001000 */
[----:B------:R-:W0:Y:S02]  /*52a0*/  @P0 MUFU.RCP R5, R4 ;  /* 0x0000000400050308 */ /* 0x000e240000001000 */
[----:B0-----:R-:W-:-:S04]  /*52b0*/  @P0 FFMA R2, R4, R5, -1 ;  /* 0xbf80000004020423 */ /* 0x001fc80000000005 */
[----:B------:R-:W-:-:S04]  /*52c0*/  @P0 FADD.FTZ R2, -R2, -RZ ;  /* 0x800000ff02020221 */ /* 0x000fc80000010100 */
[----:B------:R-:W-:-:S04]  /*52d0*/  @P0 FFMA R2, R5, R2, R5 ;  /* 0x0000000205020223 */ /* 0x000fc80000000005 */
[----:B------:R-:W-:Y:S01]  /*52e0*/  @P0 FFMA R3, R2, 1.84467440737095516160e+19, RZ ;  /* 0x5f80000002030823 */ /* 0x000fe200000000ff */
[----:B------:R-:W-:Y:S06]  /*52f0*/  BRA `(.L_x_41) ;  /* 0x0000000000887947 */ /* 0x000fec0003800000 */
.L_x_40:
[----:B------:R-:W-:-:S04]  /*5300*/  IADD3 R9, PT, PT, R8, -0xfd, RZ ;  /* 0xffffff0308097810 */ /* 0x000fc80007ffe0ff */
[----:B------:R-:W-:-:S13]  /*5310*/  ISETP.GT.U32.AND P0, PT, R9, 0x1, PT ;  /* 0x000000010900780c */ /* 0x000fda0003f04070 */
[----:B------:R-:W-:Y:S05]  /*5320*/  @P0 BRA `(.L_x_42) ;  /* 0x0000000000780947 */ /* 0x000fea0003800000 */
[----:B------:R-:W-:Y:S01]  /*5330*/  LOP3.LUT R2, R0, 0x7fffff, RZ, 0xc0, !PT ;  /* 0x007fffff00027812 */ /* 0x000fe200078ec0ff */
[----:B------:R-:W-:-:S03]  /*5340*/  HFMA2 R6, -RZ, RZ, 0, 1.78813934326171875e-07 ;  /* 0x00000003ff067431 */ /* 0x000fc600000001ff */
[----:B------:R-:W-:-:S04]  /*5350*/  LOP3.LUT R2, R2, 0x3f800000, RZ, 0xfc, !PT ;  /* 0x3f80000002027812 */ /* 0x000fc800078efcff */
[----:B------:R-:W0:Y:S01]  /*5360*/  MUFU.RCP R3, R2 ;  /* 0x0000000200037308 */ /* 0x000e220000001000 */
[----:B------:R-:W-:Y:S01]  /*5370*/  SHF.L.U32 R6, R6, R9, RZ ;  /* 0x0000000906067219 */ /* 0x000fe200000006ff */
[----:B0-----:R-:W-:-:S04]  /*5380*/  FFMA R4, R2, R3, -1 ;  /* 0xbf80000002047423 */ /* 0x001fc80000000003 */
[----:B------:R-:W-:-:S04]  /*5390*/  FADD.FTZ R4, -R4, -RZ ;  /* 0x800000ff04047221 */ /* 0x000fc80000010100 */
[CCC-:B------:R-:W-:Y:S01]  /*53a0*/  FFMA.RM R5, R3.reuse, R4.reuse, R3.reuse ;  /* 0x0000000403057223 */ /* 0x1c0fe20000004003 */
[----:B------:R-:W-:-:S04]  /*53b0*/  FFMA.RP R4, R3, R4, R3 ;  /* 0x0000000403047223 */ /* 0x000fc80000008003 */
[C---:B------:R-:W-:Y:S02]  /*53c0*/  LOP3.LUT R3, R5.reuse, 0x7fffff, RZ, 0xc0, !PT ;  /* 0x007fffff05037812 */ /* 0x040fe400078ec0ff */
[----:B------:R-:W-:Y:S02]  /*53d0*/  FSETP.NEU.FTZ.AND P0, PT, R5, R4, PT ;  /* 0x000000040500720b */ /* 0x000fe40003f1d000 */
[----:B------:R-:W-:Y:S02]  /*53e0*/  LOP3.LUT R3, R3, 0x800000, RZ, 0xfc, !PT ;  /* 0x0080000003037812 */ /* 0x000fe400078efcff */
[----:B------:R-:W-:Y:S02]  /*53f0*/  SEL R4, RZ, 0xffffffff, !P0 ;  /* 0xffffffffff047807 */ /* 0x000fe40004000000 */
[----:B------:R-:W-:Y:S02]  /*5400*/  LOP3.LUT R6, R6, R3, RZ, 0xc0, !PT ;  /* 0x0000000306067212 */ /* 0x000fe400078ec0ff */
[----:B------:R-:W-:-:S02]  /*5410*/  IADD3 R4, PT, PT, -R4, RZ, RZ ;  /* 0x000000ff04047210 */ /* 0x000fc40007ffe1ff */
[-C--:B------:R-:W-:Y:S02]  /*5420*/  SHF.R.U32.HI R6, RZ, R9.reuse, R6 ;  /* 0x00000009ff067219 */ /* 0x080fe40000011606 */
[----:B------:R-:W-:Y:S02]  /*5430*/  LOP3.LUT P1, RZ, R4, R9, R3, 0xf8, !PT ;  /* 0x0000000904ff7212 */ /* 0x000fe4000782f803 */
[C---:B------:R-:W-:Y:S02]  /*5440*/  LOP3.LUT P0, RZ, R6.reuse, 0x1, RZ, 0xc0, !PT ;  /* 0x0000000106ff7812 */ /* 0x040fe4000780c0ff */
[----:B------:R-:W-:-:S04]  /*5450*/  LOP3.LUT P2, RZ, R6, 0x2, RZ, 0xc0, !PT ;  /* 0x0000000206ff7812 */ /* 0x000fc8000784c0ff */
[----:B------:R-:W-:Y:S02]  /*5460*/  PLOP3.LUT P0, PT, P0, P1, P2, 0xe0, 0x0 ;  /* 0x000000000000781c */ /* 0x000fe40000703c20 */
[----:B------:R-:W-:Y:S02]  /*5470*/  LOP3.LUT P1, RZ, R0, 0x7fffff, RZ, 0xc0, !PT ;  /* 0x007fffff00ff7812 */ /* 0x000fe4000782c0ff */
[----:B------:R-:W-:-:S04]  /*5480*/  SEL R2, RZ, 0x1, !P0 ;  /* 0x00000001ff027807 */ /* 0x000fc80004000000 */
[----:B------:R-:W-:-:S04]  /*5490*/  IADD3 R2, PT, PT, -R2, RZ, RZ ;  /* 0x000000ff02027210 */ /* 0x000fc80007ffe1ff */
[----:B------:R-:W-:Y:S02]  /*54a0*/  ISETP.GE.AND P0, PT, R2, RZ, PT ;  /* 0x000000ff0200720c */ /* 0x000fe40003f06270 */
[----:B------:R-:W-:-:S04]  /*54b0*/  IADD3 R2, PT, PT, R8, -0xfc, RZ ;  /* 0xffffff0408027810 */ /* 0x000fc80007ffe0ff */
[----:B------:R-:W-:-:S07]  /*54c0*/  SHF.R.U32.HI R3, RZ, R2, R3 ;  /* 0x00000002ff037219 */ /* 0x000fce0000011603 */
[----:B------:R-:W-:-:S04]  /*54d0*/  @!P0 IADD3 R3, PT, PT, R3, 0x1, RZ ;  /* 0x0000000103038810 */ /* 0x000fc80007ffe0ff */
[----:B------:R-:W-:-:S04]  /*54e0*/  @!P1 SHF.L.U32 R3, R3, 0x1, RZ ;  /* 0x0000000103039819 */ /* 0x000fc800000006ff */
[----:B------:R-:W-:Y:S01]  /*54f0*/  LOP3.LUT R3, R3, 0x80000000, R0, 0xf8, !PT ;  /* 0x8000000003037812 */ /* 0x000fe200078ef800 */
[----:B------:R-:W-:Y:S06]  /*5500*/  BRA `(.L_x_41) ;  /* 0x0000000000047947 */ /* 0x000fec0003800000 */
.L_x_42:
[----:B------:R0:W1:Y:S02]  /*5510*/  MUFU.RCP R3, R0 ;  /* 0x0000000000037308 */ /* 0x0000640000001000 */
.L_x_41:
[----:B------:R-:W-:Y:S05]  /*5520*/  BSYNC.RECONVERGENT B2 ;  /* 0x0000000000027941 */ /* 0x000fea0003800200 */
.L_x_39:
[----:B01----:R-:W-:Y:S01]  /*5530*/  MOV R0, R3 ;  /* 0x0000000300007202 */ /* 0x003fe20000000f00 */
[----:B------:R-:W-:Y:S01]  /*5540*/  HFMA2 R3, -RZ, RZ, 0, 0 ;  /* 0x00000000ff037431 */ /* 0x000fe200000001ff */
[----:B------:R-:W-:-:S04]  /*5550*/  MOV R2, R7 ;  /* 0x0000000700027202 */ /* 0x000fc80000000f00 */
[----:B------:R-:W-:Y:S05]  /*5560*/  RET.REL.NODEC R2 `(_Z30flash_attention_forward_kernelPKfS0_S0_PfS1_iiiifb) ;  /* 0xffffffa802a47950 */ /* 0x000fea0003c3ffff */
.L_x_43:
        /* <DEDUP_REMOVED lines=9> */
.L_x_44:


//--------------------- .nv.shared._Z23final_projection_kernelPKfPfi --------------------------
	.section	.nv.shared._Z23final_projection_kernelPKfPfi,"aw",@nobits
	.sectionflags	@""
	.align	16
	.zero		1024


//--------------------- .nv.shared.reserved.0     --------------------------
	.section	.nv.shared.reserved.0,"aw",@nobits
	.weak		__nv_reservedSMEM_offset_0_alias
	.size		__nv_reservedSMEM_offset_0_alias, 0, 64
	.other		__nv_reservedSMEM_offset_0_alias,@"STO_CUDA_RESERVED_SHARED STV_DEFAULT"
__nv_reservedSMEM_offset_0_alias:
	.zero		0
	.zero		64


//--------------------- .nv.shared._Z30flash_attention_forward_kernelPKfS0_S0_PfS1_iiiifb --------------------------
	.section	.nv.shared._Z30flash_attention_forward_kernelPKfS0_S0_PfS1_iiiifb,"aw",@nobits
	.sectionflags	@""
	.align	16
	.zero		1024


//--------------------- .nv.constant0._Z23final_projection_kernelPKfPfi --------------------------
	.section	.nv.constant0._Z23final_projection_kernelPKfPfi,"a",@progbits
	.sectionflags	@""
	.align	4
.nv.constant0._Z23final_projection_kernelPKfPfi:
	.zero		916


//--------------------- .nv.constant0._Z30flash_attention_forward_kernelPKfS0_S0_PfS1_iiiifb --------------------------
	.section	.nv.constant0._Z30flash_attention_forward_kernelPKfS0_S0_PfS1_iiiifb,"a",@progbits
	.sectionflags	@""
	.align	4
.nv.constant0._Z30flash_attention_forward_kernelPKfS0_S0_PfS1_iiiifb:
	.zero		957


//--------------------- SYMBOLS --------------------------

	.type		.nv.reservedSmem.offset0,@object
	.size		.nv.reservedSmem.offset0,0x4
	.type		.nv.reservedSmem.cap,@object
	.size		.nv.reservedSmem.cap,0x4
